def attn_fwd(
    Q,
    K,
    V,
    Out,
    Lse,
    sm_scale,
    stride_qz,
    stride_qh,
    stride_qm,
    stride_qk,
    stride_kz,
    stride_kh,
    stride_kn,
    stride_kk,
    stride_vz,
    stride_vh,
    stride_vn,
    stride_vk,
    stride_oz,
    stride_oh,
    stride_om,
    stride_ok,
    seqlen_q,
    seqlen_k,
    BLOCK_M: tl.constexpr,
    BLOCK_N: tl.constexpr,
    HEAD_DIM: tl.constexpr,
    CAUSAL: tl.constexpr,
):
    start_m = tl.program_id(0)
    off_hz = tl.program_id(1)
    q_off = off_hz * stride_qh
    k_off = off_hz * stride_kh
    v_off = off_hz * stride_vh
    offs_m = start_m * BLOCK_M + tl.arange(0, BLOCK_M)
    offs_d = tl.arange(0, HEAD_DIM)
    offs_n = tl.arange(0, BLOCK_N)
    q_ptrs = Q + q_off + offs_m[:, None] * stride_qm + offs_d[None, :] * stride_qk
    k_ptrs = K + k_off + offs_d[:, None] * stride_kk + offs_n[None, :] * stride_kn
    v_ptrs = V + v_off + offs_n[:, None] * stride_vn + offs_d[None, :] * stride_vk
    m_i = tl.full([BLOCK_M], float("-inf"), dtype=tl.float32)
    l_i = tl.zeros([BLOCK_M], dtype=tl.float32) + 1.0
    acc = tl.zeros([BLOCK_M, HEAD_DIM], dtype=tl.float32)
    q = tl.load(q_ptrs)
    acc, l_i, m_i = _attn_fwd_inner(
        acc,
        l_i,
        m_i,
        q,
        k_ptrs,
        v_ptrs,
        sm_scale,
        stride_kn,
        stride_vn,
        start_m,
        seqlen_k,
        BLOCK_M,
        BLOCK_N,
        HEAD_DIM,
        CAUSAL,
    )
    acc = acc / l_i[:, None]
    lse = m_i + tl.math.log2(l_i) / 1.4426950408889634
    o_ptrs = (
        Out
        + off_hz * stride_oh
        + offs_m[:, None] * stride_om
        + offs_d[None, :] * stride_ok
    )
    tl.store(o_ptrs, acc.to(Out.dtype.element_ty))
    tl.store(Lse + off_hz * seqlen_q + offs_m, lse)

# config = {"BLOCK_M": 128, "BLOCK_N": 16, "HEAD_DIM": 16, "arch": "sm_80", "causal": false, "dtype": "bf16", "num_stages": 2, "num_warps": 4}
# arch = sm_80


// ===== COMPILED SASS (sm_80) =====

	.target	sm_80

	.elftype	@"ET_EXEC"


//--------------------- .note.nv.tkinfo           --------------------------
	.section	.note.nv.tkinfo,"",@"SHT_NOTE"
	.sectionflags	@"SHF_NOTE_NV_TKINFO"
	.tkinfo
        /*0018*/ 	.word	0x00000002
        /*0030*/ 	.string	""
        /*0030*/ 	.string	"ptxas"
        /*0030*/ 	.string	"Cuda compilation tools, release 13.0, V13.0.88"
        /*0030*/ 	.string	"Build cuda_13.0.r13.0/compiler.36424714_0"
        /*0030*/ 	.string	"-v  -suppress-debug-info  -lineinfo  -arch sm_80 "



//--------------------- .note.nv.cuinfo           --------------------------
	.section	.note.nv.cuinfo,"",@"SHT_NOTE"
	.sectionflags	@"SHF_NOTE_NV_CUINFO"
        /*0018*/ 	.short	0x0002
        /*001a*/ 	.short	0x0050
        /*001c*/ 	.short	0x0082
	.zero		2


//--------------------- .nv.info                  --------------------------
	.section	.nv.info,"",@"SHT_CUDA_INFO"
	.align	4


	//----- nvinfo : EIATTR_REGCOUNT
	.align		4
        /*0000*/ 	.byte	0x04, 0x2f
        /*0002*/ 	.short	(.L_2 - .L_1)
	.align		4
.L_1:
        /*0004*/ 	.word	index@(attn_fwd)
        /*0008*/ 	.word	0x00000040


	//----- nvinfo : EIATTR_FRAME_SIZE
	.align		4
.L_2:
        /*000c*/ 	.byte	0x04, 0x11
        /*000e*/ 	.short	(.L_4 - .L_3)
	.align		4
.L_3:
        /*0010*/ 	.word	index@(attn_fwd)
        /*0014*/ 	.word	0x00000000


	//----- nvinfo : EIATTR_MIN_STACK_SIZE
	.align		4
.L_4:
        /*0018*/ 	.byte	0x04, 0x12
        /*001a*/ 	.short	(.L_6 - .L_5)
	.align		4
.L_5:
        /*001c*/ 	.word	index@(attn_fwd)
        /*0020*/ 	.word	0x00000000
.L_6:


//--------------------- .nv.info.attn_fwd         --------------------------
	.section	.nv.info.attn_fwd,"",@"SHT_CUDA_INFO"
	.sectionflags	@""
	.align	4


	//----- nvinfo : EIATTR_CUDA_API_VERSION
	.align		4
        /*0000*/ 	.byte	0x04, 0x37
        /*0002*/ 	.short	(.L_8 - .L_7)
.L_7:
        /*0004*/ 	.word	0x00000082


	//----- nvinfo : EIATTR_SW2861232_WAR
	.align		4
.L_8:
        /*0008*/ 	.byte	0x01, 0x35
	.zero		2


	//----- nvinfo : EIATTR_PARAM_CBANK
	.align		4
        /*000c*/ 	.byte	0x04, 0x0a
        /*000e*/ 	.short	(.L_10 - .L_9)
	.align		4
.L_9:
        /*0010*/ 	.word	index@(.nv.constant0.attn_fwd)
        /*0014*/ 	.short	0x0160
        /*0016*/ 	.short	0x0088


	//----- nvinfo : EIATTR_CBANK_PARAM_SIZE
	.align		4
.L_10:
        /*0018*/ 	.byte	0x03, 0x19
        /*001a*/ 	.short	0x0088


	//----- nvinfo : EIATTR_KPARAM_INFO
	.align		4
        /*001c*/ 	.byte	0x04, 0x17
        /*001e*/ 	.short	(.L_12 - .L_11)
.L_11:
        /*0020*/ 	.word	0x00000000
        /*0024*/ 	.short	0x0019
        /*0026*/ 	.short	0x0080
        /*0028*/ 	.byte	0x00, 0xf4, 0x21, 0x00


	//----- nvinfo : EIATTR_KPARAM_INFO
	.align		4
.L_12:
        /*002c*/ 	.byte	0x04, 0x17
        /*002e*/ 	.short	(.L_14 - .L_13)
.L_13:
        /*0030*/ 	.word	0x00000000
        /*0034*/ 	.short	0x0018
        /*0036*/ 	.short	0x0078
        /*0038*/ 	.byte	0x00, 0xf4, 0x21, 0x00


	//----- nvinfo : EIATTR_KPARAM_INFO
	.align		4
.L_14:
        /*003c*/ 	.byte	0x04, 0x17
        /*003e*/ 	.short	(.L_16 - .L_15)
.L_15:
        /*0040*/ 	.word	0x00000000
        /*0044*/ 	.short	0x0017
        /*0046*/ 	.short	0x0070
        /*0048*/ 	.byte	0x00, 0xf0, 0x11, 0x00


	//----- nvinfo : EIATTR_KPARAM_INFO
	.align		4
.L_16:
        /*004c*/ 	.byte	0x04, 0x17
        /*004e*/ 	.short	(.L_18 - .L_17)
.L_17:
        /*0050*/ 	.word	0x00000000
        /*0054*/ 	.short	0x0016
        /*0056*/ 	.short	0x006c
        /*0058*/ 	.byte	0x00, 0xf0, 0x11, 0x00


	//----- nvinfo : EIATTR_KPARAM_INFO
	.align		4
.L_18:
        /*005c*/ 	.byte	0x04, 0x17
        /*005e*/ 	.short	(.L_20 - .L_19)
.L_19:
        /*0060*/ 	.word	0x00000000
        /*0064*/ 	.short	0x0015
        /*0066*/ 	.short	0x0068
        /*0068*/ 	.byte	0x00, 0xf0, 0x11, 0x00


	//----- nvinfo : EIATTR_KPARAM_INFO
	.align		4
.L_20:
        /*006c*/ 	.byte	0x04, 0x17
        /*006e*/ 	.short	(.L_22 - .L_21)
.L_21:
        /*0070*/ 	.word	0x00000000
        /*0074*/ 	.short	0x0014
        /*0076*/ 	.short	0x0064
        /*0078*/ 	.byte	0x00, 0xf0, 0x11, 0x00


	//----- nvinfo : EIATTR_KPARAM_INFO
	.align		4
.L_22:
        /*007c*/ 	.byte	0x04, 0x17
        /*007e*/ 	.short	(.L_24 - .L_23)
.L_23:
        /*0080*/ 	.word	0x00000000
        /*0084*/ 	.short	0x0013
        /*0086*/ 	.short	0x0060
        /*0088*/ 	.byte	0x00, 0xf0, 0x11, 0x00


	//----- nvinfo : EIATTR_KPARAM_INFO
	.align		4
.L_24:
        /*008c*/ 	.byte	0x04, 0x17
        /*008e*/ 	.short	(.L_26 - .L_25)
.L_25:
        /*0090*/ 	.word	0x00000000
        /*0094*/ 	.short	0x0012
        /*0096*/ 	.short	0x005c
        /*0098*/ 	.byte	0x00, 0xf0, 0x11, 0x00


	//----- nvinfo : EIATTR_KPARAM_INFO
	.align		4
.L_26:
        /*009c*/ 	.byte	0x04, 0x17
        /*009e*/ 	.short	(.L_28 - .L_27)
.L_27:
        /*00a0*/ 	.word	0x00000000
        /*00a4*/ 	.short	0x0011
        /*00a6*/ 	.short	0x0058
        /*00a8*/ 	.byte	0x00, 0xf0, 0x11, 0x00


	//----- nvinfo : EIATTR_KPARAM_INFO
	.align		4
.L_28:
        /*00ac*/ 	.byte	0x04, 0x17
        /*00ae*/ 	.short	(.L_30 - .L_29)
.L_29:
        /*00b0*/ 	.word	0x00000000
        /*00b4*/ 	.short	0x0010
        /*00b6*/ 	.short	0x0054
        /*00b8*/ 	.byte	0x00, 0xf0, 0x11, 0x00


	//----- nvinfo : EIATTR_KPARAM_INFO
	.align		4
.L_30:
        /*00bc*/ 	.byte	0x04, 0x17
        /*00be*/ 	.short	(.L_32 - .L_31)
.L_31:
        /*00c0*/ 	.word	0x00000000
        /*00c4*/ 	.short	0x000f
        /*00c6*/ 	.short	0x0050
        /*00c8*/ 	.byte	0x00, 0xf0, 0x11, 0x00


	//----- nvinfo : EIATTR_KPARAM_INFO
	.align		4
.L_32:
        /*00cc*/ 	.byte	0x04, 0x17
        /*00ce*/ 	.short	(.L_34 - .L_33)
.L_33:
        /*00d0*/ 	.word	0x00000000
        /*00d4*/ 	.short	0x000e
        /*00d6*/ 	.short	0x004c
        /*00d8*/ 	.byte	0x00, 0xf0, 0x11, 0x00


	//----- nvinfo : EIATTR_KPARAM_INFO
	.align		4
.L_34:
        /*00dc*/ 	.byte	0x04, 0x17
        /*00de*/ 	.short	(.L_36 - .L_35)
.L_35:
        /*00e0*/ 	.word	0x00000000
        /*00e4*/ 	.short	0x000d
        /*00e6*/ 	.short	0x0048
        /*00e8*/ 	.byte	0x00, 0xf0, 0x11, 0x00


	//----- nvinfo : EIATTR_KPARAM_INFO
	.align		4
.L_36:
        /*00ec*/ 	.byte	0x04, 0x17
        /*00ee*/ 	.short	(.L_38 - .L_37)
.L_37:
        /*00f0*/ 	.word	0x00000000
        /*00f4*/ 	.short	0x000c
        /*00f6*/ 	.short	0x0044
        /*00f8*/ 	.byte	0x00, 0xf0, 0x11, 0x00


	//----- nvinfo : EIATTR_KPARAM_INFO
	.align		4
.L_38:
        /*00fc*/ 	.byte	0x04, 0x17
        /*00fe*/ 	.short	(.L_40 - .L_39)
.L_39:
        /*0100*/ 	.word	0x00000000
        /*0104*/ 	.short	0x000b
        /*0106*/ 	.short	0x0040
        /*0108*/ 	.byte	0x00, 0xf0, 0x11, 0x00


	//----- nvinfo : EIATTR_KPARAM_INFO
	.align		4
.L_40:
        /*010c*/ 	.byte	0x04, 0x17
        /*010e*/ 	.short	(.L_42 - .L_41)
.L_41:
        /*0110*/ 	.word	0x00000000
        /*0114*/ 	.short	0x000a
        /*0116*/ 	.short	0x003c
        /*0118*/ 	.byte	0x00, 0xf0, 0x11, 0x00


	//----- nvinfo : EIATTR_KPARAM_INFO
	.align		4
.L_42:
        /*011c*/ 	.byte	0x04, 0x17
        /*011e*/ 	.short	(.L_44 - .L_43)
.L_43:
        /*0120*/ 	.word	0x00000000
        /*0124*/ 	.short	0x0009
        /*0126*/ 	.short	0x0038
        /*0128*/ 	.byte	0x00, 0xf0, 0x11, 0x00


	//----- nvinfo : EIATTR_KPARAM_INFO
	.align		4
.L_44:
        /*012c*/ 	.byte	0x04, 0x17
        /*012e*/ 	.short	(.L_46 - .L_45)
.L_45:
        /*0130*/ 	.word	0x00000000
        /*0134*/ 	.short	0x0008
        /*0136*/ 	.short	0x0034
        /*0138*/ 	.byte	0x00, 0xf0, 0x11, 0x00


	//----- nvinfo : EIATTR_KPARAM_INFO
	.align		4
.L_46:
        /*013c*/ 	.byte	0x04, 0x17
        /*013e*/ 	.short	(.L_48 - .L_47)
.L_47:
        /*0140*/ 	.word	0x00000000
        /*0144*/ 	.short	0x0007
        /*0146*/ 	.short	0x0030
        /*0148*/ 	.byte	0x00, 0xf0, 0x11, 0x00


	//----- nvinfo : EIATTR_KPARAM_INFO
	.align		4
.L_48:
        /*014c*/ 	.byte	0x04, 0x17
        /*014e*/ 	.short	(.L_50 - .L_49)
.L_49:
        /*0150*/ 	.word	0x00000000
        /*0154*/ 	.short	0x0006
        /*0156*/ 	.short	0x002c
        /*0158*/ 	.byte	0x00, 0xf0, 0x11, 0x00


	//----- nvinfo : EIATTR_KPARAM_INFO
	.align		4
.L_50:
        /*015c*/ 	.byte	0x04, 0x17
        /*015e*/ 	.short	(.L_52 - .L_51)
.L_51:
        /*0160*/ 	.word	0x00000000
        /*0164*/ 	.short	0x0005
        /*0166*/ 	.short	0x0028
        /*0168*/ 	.byte	0x00, 0xf0, 0x11, 0x00


	//----- nvinfo : EIATTR_KPARAM_INFO
	.align		4
.L_52:
        /*016c*/ 	.byte	0x04, 0x17
        /*016e*/ 	.short	(.L_54 - .L_53)
.L_53:
        /*0170*/ 	.word	0x00000000
        /*0174*/ 	.short	0x0004
        /*0176*/ 	.short	0x0020
        /*0178*/ 	.byte	0x00, 0xf4, 0x21, 0x00


	//----- nvinfo : EIATTR_KPARAM_INFO
	.align		4
.L_54:
        /*017c*/ 	.byte	0x04, 0x17
        /*017e*/ 	.short	(.L_56 - .L_55)
.L_55:
        /*0180*/ 	.word	0x00000000
        /*0184*/ 	.short	0x0003
        /*0186*/ 	.short	0x0018
        /*0188*/ 	.byte	0x00, 0xf4, 0x21, 0x00


	//----- nvinfo : EIATTR_KPARAM_INFO
	.align		4
.L_56:
        /*018c*/ 	.byte	0x04, 0x17
        /*018e*/ 	.short	(.L_58 - .L_57)
.L_57:
        /*0190*/ 	.word	0x00000000
        /*0194*/ 	.short	0x0002
        /*0196*/ 	.short	0x0010
        /*0198*/ 	.byte	0x00, 0xf4, 0x21, 0x00


	//----- nvinfo : EIATTR_KPARAM_INFO
	.align		4
.L_58:
        /*019c*/ 	.byte	0x04, 0x17
        /*019e*/ 	.short	(.L_60 - .L_59)
.L_59:
        /*01a0*/ 	.word	0x00000000
        /*01a4*/ 	.short	0x0001
        /*01a6*/ 	.short	0x0008
        /*01a8*/ 	.byte	0x00, 0xf4, 0x21, 0x00


	//----- nvinfo : EIATTR_KPARAM_INFO
	.align		4
.L_60:
        /*01ac*/ 	.byte	0x04, 0x17
        /*01ae*/ 	.short	(.L_62 - .L_61)
.L_61:
        /*01b0*/ 	.word	0x00000000
        /*01b4*/ 	.short	0x0000
        /*01b6*/ 	.short	0x0000
        /*01b8*/ 	.byte	0x00, 0xf4, 0x21, 0x00


	//----- nvinfo : EIATTR_MAXREG_COUNT
	.align		4
.L_62:
        /*01bc*/ 	.byte	0x03, 0x1b
        /*01be*/ 	.short	0x00ff


	//----- nvinfo : EIATTR_NUM_BARRIERS
	.align		4
        /*01c0*/ 	.byte	0x02, 0x4c
        /*01c2*/ 	.byte	0x01
	.zero		1


	//----- nvinfo : EIATTR_MERCURY_ISA_VERSION
	.align		4
        /*01c4*/ 	.byte	0x03, 0x5f
        /*01c6*/ 	.short	0x0000


	//----- nvinfo : EIATTR_COOP_GROUP_MASK_REGIDS
	.align		4
        /*01c8*/ 	.byte	0x04, 0x29
        /*01ca*/ 	.short	(.L_64 - .L_63)


	//   ....[0]....
.L_63:
        /*01cc*/ 	.word	0xffffffff


	//   ....[1]....
        /*01d0*/ 	.word	0xffffffff


	//   ....[2]....
        /*01d4*/ 	.word	0xffffffff


	//   ....[3]....
        /*01d8*/ 	.word	0xffffffff


	//   ....[4]....
        /*01dc*/ 	.word	0xffffffff


	//   ....[5]....
        /*01e0*/ 	.word	0xffffffff


	//   ....[6]....
        /*01e4*/ 	.word	0xffffffff


	//   ....[7]....
        /*01e8*/ 	.word	0xffffffff


	//   ....[8]....
        /*01ec*/ 	.word	0xffffffff


	//   ....[9]....
        /*01f0*/ 	.word	0xffffffff


	//   ....[10]....
        /*01f4*/ 	.word	0xffffffff


	//   ....[11]....
        /*01f8*/ 	.word	0xffffffff


	//   ....[12]....
        /*01fc*/ 	.word	0xffffffff


	//   ....[13]....
        /*0200*/ 	.word	0xffffffff


	//   ....[14]....
        /*0204*/ 	.word	0xffffffff


	//   ....[15]....
        /*0208*/ 	.word	0xffffffff


	//----- nvinfo : EIATTR_COOP_GROUP_INSTR_OFFSETS
	.align		4
.L_64:
        /*020c*/ 	.byte	0x04, 0x28
        /*020e*/ 	.short	(.L_66 - .L_65)


	//   ....[0]....
.L_65:
        /*0210*/ 	.word	0x00000d90


	//   ....[1]....
        /*0214*/ 	.word	0x00000db0


	//   ....[2]....
        /*0218*/ 	.word	0x00000f20


	//   ....[3]....
        /*021c*/ 	.word	0x00000f40


	//   ....[4]....
        /*0220*/ 	.word	0x00000fd0


	//   ....[5]....
        /*0224*/ 	.word	0x00000ff0


	//   ....[6]....
        /*0228*/ 	.word	0x00001140


	//   ....[7]....
        /*022c*/ 	.word	0x00001170


	//   ....[8]....
        /*0230*/ 	.word	0x00001360


	//   ....[9]....
        /*0234*/ 	.word	0x00001380


	//   ....[10]....
        /*0238*/ 	.word	0x00001430


	//   ....[11]....
        /*023c*/ 	.word	0x000014c0


	//   ....[12]....
        /*0240*/ 	.word	0x00001700


	//   ....[13]....
        /*0244*/ 	.word	0x00001720


	//   ....[14]....
        /*0248*/ 	.word	0x000017c0


	//   ....[15]....
        /*024c*/ 	.word	0x000017d0


	//----- nvinfo : EIATTR_EXIT_INSTR_OFFSETS
	.align		4
.L_66:
        /*0250*/ 	.byte	0x04, 0x1c
        /*0252*/ 	.short	(.L_68 - .L_67)


	//   ....[0]....
.L_67:
        /*0254*/ 	.word	0x00002db0


	//----- nvinfo : EIATTR_REQNTID
	.align		4
.L_68:
        /*0258*/ 	.byte	0x04, 0x10
        /*025a*/ 	.short	(.L_70 - .L_69)
.L_69:
        /*025c*/ 	.word	0x00000080
        /*0260*/ 	.word	0x00000001
        /*0264*/ 	.word	0x00000001
.L_70:


//--------------------- .nv.callgraph             --------------------------
	.section	.nv.callgraph,"",@"SHT_CUDA_CALLGRAPH"
	.align	4
	.sectionentsize	8
	.align		4
        /*0000*/ 	.word	0x00000000
	.align		4
        /*0004*/ 	.word	0xffffffff
	.align		4
        /*0008*/ 	.word	0x00000000
	.align		4
        /*000c*/ 	.word	0xfffffffe
	.align		4
        /*0010*/ 	.word	0x00000000
	.align		4
        /*0014*/ 	.word	0xfffffffd
	.align		4
        /*0018*/ 	.word	0x00000000
	.align		4
        /*001c*/ 	.word	0xfffffffc


//--------------------- .nv.rel.action            --------------------------
	.section	.nv.rel.action,"",@"SHT_CUDA_RELOCINFO"
	.align	8
	.sectionentsize	8
        /*0000*/ 	.byte	0x73, 0x00, 0x00, 0x00, 0x00, 0x00, 0x00, 0x00, 0x00, 0x00, 0x00, 0x11, 0x25, 0x00, 0x05, 0x36


//--------------------- .nv.constant4             --------------------------
	.section	.nv.constant4,"a",@progbits
	.align	8
	.align		8
.nv.constant4:
        /*0000*/ 	.dword	_$_str


//--------------------- .nv.constant0.attn_fwd    --------------------------
	.section	.nv.constant0.attn_fwd,"a",@progbits
	.sectionflags	@""
	.align	4
.nv.constant0.attn_fwd:
	.zero		488


//--------------------- .text.attn_fwd            --------------------------
	.section	.text.attn_fwd,"ax",@progbits
	.sectioninfo	@"SHI_REGISTERS=64"
	.align	128
        .global         attn_fwd
        .type           attn_fwd,@function
        .size           attn_fwd,(.L_x_3 - attn_fwd)
        .other          attn_fwd,@"STO_CUDA_ENTRY STV_DEFAULT"
attn_fwd:
.text.attn_fwd:
[----:B------:R-:W-:Y:S02]  /*0000*/  MOV R1, c[0x0][0x28] ;  /* 0x00000a0000017a02 */ /* 0x000fe40000000f00 */
[----:B------:R-:W0:Y:S01]  /*0010*/  S2R R59, SR_TID.X ;  /* 0x00000000003b7919 */ /* 0x000e220000002100 */
[----:B------:R-:W-:Y:S01]  /*0020*/  MOV R13, c[0x0][0x198] ;  /* 0x00006600000d7a02 */ /* 0x000fe20000000f00 */
[----:B------:R-:W-:Y:S02]  /*0030*/  ULDC.64 UR4, c[0x0][0x118] ;  /* 0x0000460000047ab9 */ /* 0x000fe40000000a00 */
[----:B------:R-:W1:Y:S01]  /*0040*/  S2R R49, SR_CTAID.X ;  /* 0x0000000000317919 */ /* 0x000e620000002500 */
[C---:B------:R-:W-:Y:S01]  /*0050*/  SHF.L.U32 R11, R13.reuse, 0x3, RZ ;  /* 0x000000030d0b7819 */ /* 0x040fe200000006ff */
[C---:B------:R-:W-:Y:S01]  /*0060*/  IMAD R25, R13.reuse, 0x6, RZ ;  /* 0x000000060d197824 */ /* 0x040fe200078e02ff */
[C---:B------:R-:W-:Y:S01]  /*0070*/  SHF.L.U32 R9, R13.reuse, 0x2, RZ ;  /* 0x000000020d097819 */ /* 0x040fe200000006ff */
[----:B------:R-:W2:Y:S01]  /*0080*/  S2R R40, SR_CTAID.Y ;  /* 0x0000000000287919 */ /* 0x000ea20000002600 */
[C---:B------:R-:W-:Y:S02]  /*0090*/  IMAD R15, R13.reuse, 0x12, RZ ;  /* 0x000000120d0f7824 */ /* 0x040fe400078e02ff */
[----:B------:R-:W-:-:S02]  /*00a0*/  IMAD R17, R13, 0x14, RZ ;  /* 0x000000140d117824 */ /* 0x000fc400078e02ff */
[C---:B------:R-:W-:Y:S02]  /*00b0*/  IMAD R7, R13.reuse, 0x3, RZ ;  /* 0x000000030d077824 */ /* 0x040fe400078e02ff */
[C---:B------:R-:W-:Y:S02]  /*00c0*/  IMAD R31, R13.reuse, 0xa, RZ ;  /* 0x0000000a0d1f7824 */ /* 0x040fe400078e02ff */
[C---:B------:R-:W-:Y:S02]  /*00d0*/  IMAD R35, R13.reuse, 0xc, RZ ;  /* 0x0000000c0d237824 */ /* 0x040fe400078e02ff */
[C---:B------:R-:W-:Y:S02]  /*00e0*/  IMAD R19, R13.reuse, 0x16, RZ ;  /* 0x000000160d137824 */ /* 0x040fe400078e02ff */
[C---:B------:R-:W-:Y:S02]  /*00f0*/  IMAD R39, R13.reuse, 0xe, RZ ;  /* 0x0000000e0d277824 */ /* 0x040fe400078e02ff */
[----:B------:R-:W-:Y:S01]  /*0100*/  IMAD R23, R13, 0x18, RZ ;  /* 0x000000180d177824 */ /* 0x000fe200078e02ff */
[----:B0-----:R-:W-:Y:S01]  /*0110*/  LOP3.LUT R0, R59, 0x7f, RZ, 0xc0, !PT ;  /* 0x0000007f3b007812 */ /* 0x001fe200078ec0ff */
[----:B------:R-:W-:-:S02]  /*0120*/  IMAD R21, R13, 0x5, RZ ;  /* 0x000000050d157824 */ /* 0x000fc400078e02ff */
[----:B------:R-:W-:Y:S01]  /*0130*/  IMAD R29, R13, 0x9, RZ ;  /* 0x000000090d1d7824 */ /* 0x000fe200078e02ff */
[----:B-1----:R-:W-:Y:S01]  /*0140*/  LEA R49, R49, R0, 0x7 ;  /* 0x0000000031317211 */ /* 0x002fe200078e38ff */
[C---:B------:R-:W-:Y:S02]  /*0150*/  IMAD R43, R13.reuse, 0x1a, RZ ;  /* 0x0000001a0d2b7824 */ /* 0x040fe400078e02ff */
[----:B------:R-:W-:Y:S02]  /*0160*/  IMAD R27, R13, 0x7, RZ ;  /* 0x000000070d1b7824 */ /* 0x000fe400078e02ff */
[----:B--2---:R-:W-:Y:S02]  /*0170*/  IMAD R2, R40, c[0x0][0x190], RZ ;  /* 0x0000640028027a24 */ /* 0x004fe400078e02ff */
[----:B------:R-:W-:Y:S02]  /*0180*/  IMAD R5, R49, c[0x0][0x194], RZ ;  /* 0x0000650031057a24 */ /* 0x000fe400078e02ff */
[C---:B------:R-:W-:Y:S01]  /*0190*/  IMAD.HI R4, R2.reuse, 0x2, RZ ;  /* 0x0000000202047827 */ /* 0x040fe200078e02ff */
[----:B------:R-:W-:-:S02]  /*01a0*/  SHF.L.U32 R3, R2, 0x1, RZ ;  /* 0x0000000102037819 */ /* 0x000fc400000006ff */
[C---:B------:R-:W-:Y:S01]  /*01b0*/  SHF.L.U32 R6, R5.reuse, 0x1, RZ ;  /* 0x0000000105067819 */ /* 0x040fe200000006ff */
[----:B------:R-:W-:-:S03]  /*01c0*/  IMAD.HI R5, R5, 0x2, RZ ;  /* 0x0000000205057827 */ /* 0x000fc600078e02ff */
[----:B------:R-:W-:Y:S01]  /*01d0*/  IADD3 R2, P0, P1, R6, c[0x0][0x160], R3 ;  /* 0x0000580006027a10 */ /* 0x000fe2000791e003 */
[C---:B------:R-:W-:Y:S02]  /*01e0*/  IMAD R33, R13.reuse, 0xb, RZ ;  /* 0x0000000b0d217824 */ /* 0x040fe400078e02ff */
[----:B------:R-:W-:Y:S01]  /*01f0*/  IMAD R37, R13, 0xd, RZ ;  /* 0x0000000d0d257824 */ /* 0x000fe200078e02ff */
[----:B------:R-:W-:Y:S01]  /*0200*/  IADD3.X R3, R5, c[0x0][0x164], R4, P0, P1 ;  /* 0x0000590005037a10 */ /* 0x000fe200007e2404 */
[C---:B------:R-:W-:Y:S01]  /*0210*/  IMAD R45, R13.reuse, 0x1c, RZ ;  /* 0x0000001c0d2d7824 */ /* 0x040fe200078e02ff */
[CC--:B------:R-:W-:Y:S01]  /*0220*/  LEA R10, P3, R13.reuse, R2.reuse, 0x4 ;  /* 0x000000020d0a7211 */ /* 0x0c0fe200078620ff */
[C---:B------:R-:W-:Y:S01]  /*0230*/  IMAD R41, R13.reuse, 0xf, RZ ;  /* 0x0000000f0d297824 */ /* 0x040fe200078e02ff */
[C---:B------:R-:W-:Y:S01]  /*0240*/  SHF.L.U32 R5, R13.reuse, 0x1, RZ ;  /* 0x000000010d057819 */ /* 0x040fe200000006ff */
[C---:B------:R-:W-:Y:S01]  /*0250*/  IMAD R47, R13.reuse, 0x1e, RZ ;  /* 0x0000001e0d2f7824 */ /* 0x040fe200078e02ff */
[----:B------:R-:W-:-:S02]  /*0260*/  LEA R14, P5, R13, R2, 0x2 ;  /* 0x000000020d0e7211 */ /* 0x000fc400078a10ff */
[-C--:B------:R-:W-:Y:S02]  /*0270*/  IADD3 R16, P6, R25, R2.reuse, RZ ;  /* 0x0000000219107210 */ /* 0x080fe40007fde0ff */
[----:B------:R-:W-:Y:S02]  /*0280*/  LEA.HI.X.SX32 R11, R11, R3, 0x1, P3 ;  /* 0x000000030b0b7211 */ /* 0x000fe400018f0eff */
[-C--:B------:R-:W-:Y:S02]  /*0290*/  IADD3 R4, P0, R15, R2.reuse, RZ ;  /* 0x000000020f047210 */ /* 0x080fe40007f1e0ff */
[-C--:B------:R-:W-:Y:S01]  /*02a0*/  IADD3 R12, P4, R5, R2.reuse, RZ ;  /* 0x00000002050c7210 */ /* 0x080fe20007f9e0ff */
[----:B------:R0:W2:Y:S01]  /*02b0*/  LDG.E.U16 R10, [R10.64] ;  /* 0x000000040a0a7981 */ /* 0x0000a2000c1e1500 */
[-C--:B------:R-:W-:Y:S02]  /*02c0*/  LEA R18, P3, R13, R2.reuse, 0x3 ;  /* 0x000000020d127211 */ /* 0x080fe400078618ff */
[----:B------:R-:W-:-:S02]  /*02d0*/  IADD3 R6, P2, R17, R2, RZ ;  /* 0x0000000211067210 */ /* 0x000fc40007f5e0ff */
[-C--:B------:R-:W-:Y:S02]  /*02e0*/  LEA.HI.X.SX32 R15, R5, R3.reuse, 0x1, P5 ;  /* 0x00000003050f7211 */ /* 0x080fe400028f0eff */
[-C--:B------:R-:W-:Y:S02]  /*02f0*/  IADD3 R22, P5, R31, R2.reuse, RZ ;  /* 0x000000021f167210 */ /* 0x080fe40007fbe0ff */
[-C--:B------:R-:W-:Y:S01]  /*0300*/  LEA.HI.X.SX32 R17, R7, R3.reuse, 0x1, P6 ;  /* 0x0000000307117211 */ /* 0x080fe200030f0eff */
[----:B------:R1:W3:Y:S01]  /*0310*/  LDG.E.U16 R14, [R14.64] ;  /* 0x000000040e0e7981 */ /* 0x0002e2000c1e1500 */
[-C--:B------:R-:W-:Y:S02]  /*0320*/  IADD3 R8, P1, R19, R2.reuse, RZ ;  /* 0x0000000213087210 */ /* 0x080fe40007f3e0ff */
[----:B------:R-:W-:Y:S01]  /*0330*/  IADD3 R24, P6, R35, R2, RZ ;  /* 0x0000000223187210 */ /* 0x000fe20007fde0ff */
[----:B------:R-:W4:Y:S01]  /*0340*/  LDG.E.U16 R16, [R16.64] ;  /* 0x0000000410107981 */ /* 0x000f22000c1e1500 */
[----:B------:R-:W-:-:S02]  /*0350*/  LEA.HI.X.SX32 R13, R13, R3, 0x1, P4 ;  /* 0x000000030d0d7211 */ /* 0x000fc400020f0eff */
[-C--:B------:R-:W-:Y:S02]  /*0360*/  LEA.HI.X.SX32 R19, R9, R3.reuse, 0x1, P3 ;  /* 0x0000000309137211 */ /* 0x080fe400018f0eff */
[-C--:B------:R-:W-:Y:S01]  /*0370*/  IADD3 R20, P4, R23, R2.reuse, RZ ;  /* 0x0000000217147210 */ /* 0x080fe20007f9e0ff */
[----:B------:R5:W3:Y:S01]  /*0380*/  LDG.E.U16 R12, [R12.64] ;  /* 0x000000040c0c7981 */ /* 0x000ae2000c1e1500 */
[-C--:B------:R-:W-:Y:S02]  /*0390*/  IADD3 R26, P3, R39, R2.reuse, RZ ;  /* 0x00000002271a7210 */ /* 0x080fe40007f7e0ff */
[-C--:B------:R-:W-:Y:S01]  /*03a0*/  LEA.HI.X.SX32 R23, R21, R3.reuse, 0x1, P5 ;  /* 0x0000000315177211 */ /* 0x080fe200028f0eff */
[----:B------:R-:W3:Y:S01]  /*03b0*/  LDG.E.U16 R18, [R18.64] ;  /* 0x0000000412127981 */ /* 0x000ee2000c1e1500 */
[----:B------:R-:W-:Y:S02]  /*03c0*/  IADD3 R28, P5, R43, R2, RZ ;  /* 0x000000022b1c7210 */ /* 0x000fe40007fbe0ff */
[-C--:B------:R-:W-:Y:S01]  /*03d0*/  LEA.HI.X.SX32 R25, R25, R3.reuse, 0x1, P6 ;  /* 0x0000000319197211 */ /* 0x080fe200030f0eff */
[----:B------:R-:W3:Y:S01]  /*03e0*/  LDG.E.U16 R22, [R22.64] ;  /* 0x0000000416167981 */ /* 0x000ee2000c1e1500 */
[----:B------:R-:W-:-:S02]  /*03f0*/  LEA.HI.X.SX32 R5, R29, R3, 0x1, P0 ;  /* 0x000000031d057211 */ /* 0x000fc400000f0eff */
[-C--:B------:R-:W-:Y:S01]  /*0400*/  IADD3 R30, P6, R45, R2.reuse, RZ ;  /* 0x000000022d1e7210 */ /* 0x080fe20007fde0ff */
[----:B------:R-:W3:Y:S01]  /*0410*/  LDG.E.U16 R24, [R24.64] ;  /* 0x0000000418187981 */ /* 0x000ee2000c1e1500 */
[-C--:B------:R-:W-:Y:S02]  /*0420*/  LEA.HI.X.SX32 R7, R31, R3.reuse, 0x1, P2 ;  /* 0x000000031f077211 */ /* 0x080fe400010f0eff */
[-C--:B------:R-:W-:Y:S01]  /*0430*/  LEA.HI.X.SX32 R27, R27, R3.reuse, 0x1, P3 ;  /* 0x000000031b1b7211 */ /* 0x080fe200018f0eff */
[----:B------:R0:W3:Y:S01]  /*0440*/  LDG.E.U16 R4, [R4.64] ;  /* 0x0000000404047981 */ /* 0x0000e2000c1e1500 */
[-C--:B------:R-:W-:Y:S02]  /*0450*/  LEA.HI.X.SX32 R9, R33, R3.reuse, 0x1, P1 ;  /* 0x0000000321097211 */ /* 0x080fe400008f0eff */
[----:B------:R-:W-:Y:S01]  /*0460*/  IADD3 R32, P3, R47, R2, RZ ;  /* 0x000000022f207210 */ /* 0x000fe20007f7e0ff */
[----:B------:R0:W3:Y:S01]  /*0470*/  LDG.E.U16 R6, [R6.64] ;  /* 0x0000000406067981 */ /* 0x0000e2000c1e1500 */
[----:B------:R-:W-:-:S02]  /*0480*/  LEA.HI.X.SX32 R21, R35, R3, 0x1, P4 ;  /* 0x0000000323157211 */ /* 0x000fc400020f0eff */
[-C--:B------:R-:W-:Y:S01]  /*0490*/  LEA.HI.X.SX32 R29, R37, R3.reuse, 0x1, P5 ;  /* 0x00000003251d7211 */ /* 0x080fe200028f0eff */
[----:B------:R0:W3:Y:S01]  /*04a0*/  LDG.E.U16 R2, [R2.64] ;  /* 0x0000000402027981 */ /* 0x0000e2000c1e1500 */
[-C--:B------:R-:W-:Y:S02]  /*04b0*/  LEA.HI.X.SX32 R31, R39, R3.reuse, 0x1, P6 ;  /* 0x00000003271f7211 */ /* 0x080fe400030f0eff */
[----:B------:R-:W-:Y:S01]  /*04c0*/  LEA.HI.X.SX32 R33, R41, R3, 0x1, P3 ;  /* 0x0000000329217211 */ /* 0x000fe200018f0eff */
[----:B------:R0:W4:Y:S04]  /*04d0*/  LDG.E.U16 R8, [R8.64] ;  /* 0x0000000408087981 */ /* 0x000128000c1e1500 */
[----:B------:R-:W4:Y:S04]  /*04e0*/  LDG.E.U16 R20, [R20.64] ;  /* 0x0000000414147981 */ /* 0x000f28000c1e1500 */
[----:B------:R-:W4:Y:S04]  /*04f0*/  LDG.E.U16 R28, [R28.64] ;  /* 0x000000041c1c7981 */ /* 0x000f28000c1e1500 */
[----:B------:R-:W4:Y:S04]  /*0500*/  LDG.E.U16 R30, [R30.64] ;  /* 0x000000041e1e7981 */ /* 0x000f28000c1e1500 */
[----:B------:R-:W4:Y:S04]  /*0510*/  LDG.E.U16 R26, [R26.64] ;  /* 0x000000041a1a7981 */ /* 0x000f28000c1e1500 */
[----:B------:R-:W4:Y:S01]  /*0520*/  LDG.E.U16 R32, [R32.64] ;  /* 0x0000000420207981 */ /* 0x000f22000c1e1500 */
[----:B0-----:R-:W-:-:S04]  /*0530*/  SHF.L.U32 R3, R0, 0x1, RZ ;  /* 0x0000000100037819 */ /* 0x001fc800000006ff */
[C---:B------:R-:W-:Y:S02]  /*0540*/  LOP3.LUT R5, R3.reuse, 0x10, RZ, 0x3c, !PT ;  /* 0x0000001003057812 */ /* 0x040fe400078e3cff */
[C---:B------:R-:W-:Y:S02]  /*0550*/  LOP3.LUT R7, R3.reuse, 0x20, RZ, 0x3c, !PT ;  /* 0x0000002003077812 */ /* 0x040fe400078e3cff */
[C---:B------:R-:W-:Y:S02]  /*0560*/  LOP3.LUT R9, R3.reuse, 0x30, RZ, 0x3c, !PT ;  /* 0x0000003003097812 */ /* 0x040fe400078e3cff */
[C---:B------:R-:W-:Y:S02]  /*0570*/  LOP3.LUT R11, R3.reuse, 0x40, RZ, 0x3c, !PT ;  /* 0x00000040030b7812 */ /* 0x040fe400078e3cff */
[C---:B-----5:R-:W-:Y:S02]  /*0580*/  LOP3.LUT R13, R3.reuse, 0x50, RZ, 0x3c, !PT ;  /* 0x00000050030d7812 */ /* 0x060fe400078e3cff */
[----:B-1----:R-:W-:-:S02]  /*0590*/  LOP3.LUT R15, R3, 0x60, RZ, 0x3c, !PT ;  /* 0x00000060030f7812 */ /* 0x002fc400078e3cff */
[----:B------:R-:W-:-:S04]  /*05a0*/  MOV R0, 0x1 ;  /* 0x0000000100007802 */ /* 0x000fc80000000f00 */
[----:B------:R-:W-:Y:S01]  /*05b0*/  ISETP.LE.AND P0, PT, R0, c[0x0][0x1d0], PT ;  /* 0x0000740000007a0c */ /* 0x000fe20003f03270 */
[----:B------:R-:W-:Y:S01]  /*05c0*/  CS2R R34, SRZ ;  /* 0x0000000000227805 */ /* 0x000fe2000001ff00 */
[----:B------:R-:W-:Y:S02]  /*05d0*/  MOV R45, 0x3f800000 ;  /* 0x3f800000002d7802 */ /* 0x000fe40000000f00 */
[----:B------:R-:W-:Y:S02]  /*05e0*/  MOV R0, 0xff800000 ;  /* 0xff80000000007802 */ /* 0x000fe40000000f00 */
[----:B------:R-:W-:Y:S02]  /*05f0*/  MOV R42, 0xff800000 ;  /* 0xff800000002a7802 */ /* 0x000fe40000000f00 */
[----:B------:R-:W-:Y:S02]  /*0600*/  MOV R36, 0xff800000 ;  /* 0xff80000000247802 */ /* 0x000fe40000000f00 */
[----:B------:R-:W-:-:S02]  /*0610*/  MOV R44, 0x3f800000 ;  /* 0x3f800000002c7802 */ /* 0x000fc40000000f00 */
[----:B------:R-:W-:Y:S02]  /*0620*/  MOV R43, 0x3f800000 ;  /* 0x3f800000002b7802 */ /* 0x000fe40000000f00 */
[----:B------:R-:W-:Y:S02]  /*0630*/  MOV R41, 0x3f800000 ;  /* 0x3f80000000297802 */ /* 0x000fe40000000f00 */
[C---:B------:R-:W-:Y:S02]  /*0640*/  LOP3.LUT R61, R59.reuse, 0xf, RZ, 0xc0, !PT ;  /* 0x0000000f3b3d7812 */ /* 0x040fe400078ec0ff */
[C---:B------:R-:W-:Y:S02]  /*0650*/  SHF.L.U32 R60, R59.reuse, 0x1, RZ ;  /* 0x000000013b3c7819 */ /* 0x040fe400000006ff */
[----:B------:R-:W-:Y:S01]  /*0660*/  SHF.L.U32 R38, R59, 0x5, RZ ;  /* 0x000000053b267819 */ /* 0x000fe200000006ff */
[----:B--2---:R-:W-:Y:S04]  /*0670*/  STS.U16 [R3+0x800], R10 ;  /* 0x0008000a03007388 */ /* 0x004fe80000000400 */
[----:B---3--:R0:W-:Y:S04]  /*0680*/  STS.U16 [R3], R2 ;  /* 0x0000000203007388 */ /* 0x0081e80000000400 */
[----:B------:R-:W-:Y:S04]  /*0690*/  STS.U16 [R5+0x100], R12 ;  /* 0x0001000c05007388 */ /* 0x000fe80000000400 */
[----:B------:R-:W-:Y:S01]  /*06a0*/  STS.U16 [R5+0x900], R4 ;  /* 0x0009000405007388 */ /* 0x000fe20000000400 */
[----:B0-----:R-:W-:-:S03]  /*06b0*/  LOP3.LUT R3, R3, 0x70, RZ, 0x3c, !PT ;  /* 0x0000007003037812 */ /* 0x001fc600078e3cff */
[----:B------:R-:W-:Y:S04]  /*06c0*/  STS.U16 [R7+0x200], R14 ;  /* 0x0002000e07007388 */ /* 0x000fe80000000400 */
[----:B------:R0:W-:Y:S04]  /*06d0*/  STS.U16 [R7+0xa00], R6 ;  /* 0x000a000607007388 */ /* 0x0001e80000000400 */
[----:B----4-:R-:W-:Y:S04]  /*06e0*/  STS.U16 [R9+0x300], R16 ;  /* 0x0003001009007388 */ /* 0x010fe80000000400 */
[----:B------:R-:W-:Y:S04]  /*06f0*/  STS.U16 [R9+0xb00], R8 ;  /* 0x000b000809007388 */ /* 0x000fe80000000400 */
[----:B------:R-:W-:Y:S04]  /*0700*/  STS.U16 [R11+0x400], R18 ;  /* 0x000400120b007388 */ /* 0x000fe80000000400 */
[----:B------:R-:W-:Y:S04]  /*0710*/  STS.U16 [R11+0xc00], R20 ;  /* 0x000c00140b007388 */ /* 0x000fe80000000400 */
[----:B------:R-:W-:Y:S04]  /*0720*/  STS.U16 [R13+0x500], R22 ;  /* 0x000500160d007388 */ /* 0x000fe80000000400 */
[----:B------:R1:W-:Y:S04]  /*0730*/  STS.U16 [R13+0xd00], R28 ;  /* 0x000d001c0d007388 */ /* 0x0003e80000000400 */
[----:B------:R-:W-:Y:S04]  /*0740*/  STS.U16 [R15+0x600], R24 ;  /* 0x000600180f007388 */ /* 0x000fe80000000400 */
[----:B------:R2:W-:Y:S04]  /*0750*/  STS.U16 [R15+0xe00], R30 ;  /* 0x000e001e0f007388 */ /* 0x0005e80000000400 */
[----:B------:R-:W-:Y:S01]  /*0760*/  STS.U16 [R3+0x700], R26 ;  /* 0x0007001a03007388 */ /* 0x000fe20000000400 */
[----:B0-----:R-:W-:Y:S01]  /*0770*/  MOV R7, 0xff800000 ;  /* 0xff80000000077802 */ /* 0x001fe20000000f00 */
[----:B-1----:R-:W-:Y:S01]  /*0780*/  CS2R R28, SRZ ;  /* 0x00000000001c7805 */ /* 0x002fe2000001ff00 */
[----:B------:R-:W-:Y:S01]  /*0790*/  CS2R R8, SRZ ;  /* 0x0000000000087805 */ /* 0x000fe2000001ff00 */
[----:B------:R0:W-:Y:S01]  /*07a0*/  STS.U16 [R3+0xf00], R32 ;  /* 0x000f002003007388 */ /* 0x0001e20000000400 */
[----:B------:R-:W-:Y:S01]  /*07b0*/  CS2R R10, SRZ ;  /* 0x00000000000a7805 */ /* 0x000fe2000001ff00 */
[----:B--2---:R-:W-:Y:S01]  /*07c0*/  CS2R R30, SRZ ;  /* 0x00000000001e7805 */ /* 0x004fe2000001ff00 */
[----:B------:R-:W-:Y:S01]  /*07d0*/  CS2R R12, SRZ ;  /* 0x00000000000c7805 */ /* 0x000fe2000001ff00 */
[----:B------:R-:W-:Y:S01]  /*07e0*/  CS2R R14, SRZ ;  /* 0x00000000000e7805 */ /* 0x000fe2000001ff00 */
[----:B0-----:R-:W-:Y:S01]  /*07f0*/  CS2R R32, SRZ ;  /* 0x0000000000207805 */ /* 0x001fe2000001ff00 */
[----:B------:R-:W-:Y:S05]  /*0800*/  @!P0 BRA `(.L_x_0) ;  /* 0x0000110000008947 */ /* 0x000fea0003800000 */
[C---:B------:R-:W-:Y:S01]  /*0810*/  IMAD R0, R40.reuse, c[0x0][0x1a0], RZ ;  /* 0x0000680028007a24 */ /* 0x040fe200078e02ff */
[----:B------:R-:W-:Y:S01]  /*0820*/  SHF.R.S32.HI R11, RZ, 0x2, R59 ;  /* 0x00000002ff0b7819 */ /* 0x000fe2000001143b */
[C---:B------:R-:W-:Y:S01]  /*0830*/  IMAD R4, R61.reuse, c[0x0][0x1a8], RZ ;  /* 0x00006a003d047a24 */ /* 0x040fe200078e02ff */
[----:B------:R-:W-:Y:S01]  /*0840*/  MOV R45, 0x3f800000 ;  /* 0x3f800000002d7802 */ /* 0x000fe20000000f00 */
[----:B------:R-:W-:Y:S01]  /*0850*/  IMAD R2, R40, c[0x0][0x1b0], RZ ;  /* 0x00006c0028027a24 */ /* 0x000fe200078e02ff */
[C---:B------:R-:W-:Y:S01]  /*0860*/  SHF.L.U32 R3, R0.reuse, 0x1, RZ ;  /* 0x0000000100037819 */ /* 0x040fe200000006ff */
[----:B------:R-:W-:Y:S01]  /*0870*/  IMAD.HI R0, R0, 0x2, RZ ;  /* 0x0000000200007827 */ /* 0x000fe200078e02ff */
[----:B------:R-:W-:Y:S01]  /*0880*/  SHF.L.U32 R6, R4, 0x1, RZ ;  /* 0x0000000104067819 */ /* 0x000fe200000006ff */
[----:B------:R-:W-:Y:S01]  /*0890*/  CS2R R28, SRZ ;  /* 0x00000000001c7805 */ /* 0x000fe2000001ff00 */
[----:B------:R-:W-:Y:S01]  /*08a0*/  SHF.L.U32 R7, R2, 0x1, RZ ;  /* 0x0000000102077819 */ /* 0x000fe200000006ff */
[----:B------:R-:W-:Y:S01]  /*08b0*/  IMAD.HI R5, R4, 0x2, RZ ;  /* 0x0000000204057827 */ /* 0x000fe200078e02ff */
[----:B------:R-:W-:Y:S01]  /*08c0*/  IADD3 R55, P0, P1, R6, c[0x0][0x168], R3 ;  /* 0x00005a0006377a10 */ /* 0x000fe2000791e003 */
[----:B------:R-:W-:Y:S01]  /*08d0*/  CS2R R30, SRZ ;  /* 0x00000000001e7805 */ /* 0x000fe2000001ff00 */
[----:B------:R-:W-:Y:S01]  /*08e0*/  LOP3.LUT R4, R38, 0x60, RZ, 0xc0, !PT ;  /* 0x0000006026047812 */ /* 0x000fe200078ec0ff */
[----:B------:R-:W-:Y:S01]  /*08f0*/  IMAD R8, R61, c[0x0][0x1b4], RZ ;  /* 0x00006d003d087a24 */ /* 0x000fe200078e02ff */
[----:B------:R-:W-:Y:S01]  /*0900*/  IADD3.X R9, R5, c[0x0][0x16c], R0, P0, P1 ;  /* 0x00005b0005097a10 */ /* 0x000fe200007e2400 */
[----:B------:R-:W-:Y:S01]  /*0910*/  IMAD.HI R2, R2, 0x2, RZ ;  /* 0x0000000202027827 */ /* 0x000fe200078e02ff */
[C---:B------:R-:W-:Y:S01]  /*0920*/  LOP3.LUT R5, R59.reuse, 0x10, RZ, 0xc0, !PT ;  /* 0x000000103b057812 */ /* 0x040fe200078ec0ff */
[----:B------:R-:W-:Y:S01]  /*0930*/  CS2R R32, SRZ ;  /* 0x0000000000207805 */ /* 0x000fe2000001ff00 */
[C---:B------:R-:W-:Y:S01]  /*0940*/  SHF.L.U32 R10, R8.reuse, 0x1, RZ ;  /* 0x00000001080a7819 */ /* 0x040fe200000006ff */
[----:B------:R-:W-:Y:S01]  /*0950*/  IMAD.HI R3, R8, 0x2, RZ ;  /* 0x0000000208037827 */ /* 0x000fe200078e02ff */
[----:B------:R-:W-:Y:S01]  /*0960*/  LOP3.LUT R0, R59, 0x7, RZ, 0xc0, !PT ;  /* 0x000000073b007812 */ /* 0x000fe200078ec0ff */
[----:B------:R-:W-:Y:S01]  /*0970*/  CS2R R34, SRZ ;  /* 0x0000000000227805 */ /* 0x000fe2000001ff00 */
[----:B------:R-:W-:Y:S01]  /*0980*/  SHF.R.U32.HI R6, RZ, 0x4, R59 ;  /* 0x00000004ff067819 */ /* 0x000fe2000001163b */
[----:B------:R-:W-:Y:S01]  /*0990*/  CS2R R12, SRZ ;  /* 0x00000000000c7805 */ /* 0x000fe2000001ff00 */
[----:B------:R-:W-:Y:S01]  /*09a0*/  IADD3 R10, P2, P3, R10, c[0x0][0x170], R7 ;  /* 0x00005c000a0a7a10 */ /* 0x000fe20007b5e007 */
[----:B------:R-:W-:Y:S01]  /*09b0*/  CS2R R14, SRZ ;  /* 0x00000000000e7805 */ /* 0x000fe2000001ff00 */
[----:B------:R-:W-:-:S02]  /*09c0*/  LEA R46, R5, R4, 0x4 ;  /* 0x00000004052e7211 */ /* 0x000fc400078e20ff */
[C---:B------:R-:W-:Y:S02]  /*09d0*/  LEA R7, R0.reuse, R5, 0x1 ;  /* 0x0000000500077211 */ /* 0x040fe400078e08ff */
[----:B------:R-:W-:Y:S02]  /*09e0*/  SHF.L.U32 R4, R0, 0x4, RZ ;  /* 0x0000000400047819 */ /* 0x000fe400000006ff */
[----:B------:R-:W-:Y:S02]  /*09f0*/  SGXT.U32 R0, R6, 0x3 ;  /* 0x000000030600781a */ /* 0x000fe40000000000 */
[----:B------:R-:W-:Y:S02]  /*0a00*/  IADD3.X R6, R3, c[0x0][0x174], R2, P2, P3 ;  /* 0x00005d0003067a10 */ /* 0x000fe400017e6402 */
[----:B------:R-:W-:Y:S01]  /*0a10*/  LOP3.LUT R3, R4, 0x60, R59, 0x78, !PT ;  /* 0x0000006004037812 */ /* 0x000fe200078e783b */
[----:B------:R-:W-:Y:S01]  /*0a20*/  IMAD R2, R0, c[0x0][0x1a4], RZ ;  /* 0x0000690000027a24 */ /* 0x000fe200078e02ff */
[----:B------:R-:W-:-:S02]  /*0a30*/  SGXT R5, R11, 0x1 ;  /* 0x000000010b05781a */ /* 0x000fc40000000200 */
[----:B------:R-:W-:Y:S02]  /*0a40*/  MOV R11, c[0x0][0x1a4] ;  /* 0x00006900000b7a02 */ /* 0x000fe40000000f00 */
[----:B------:R-:W-:Y:S01]  /*0a50*/  LOP3.LUT R48, R3, 0x10, R60, 0x78, !PT ;  /* 0x0000001003307812 */ /* 0x000fe200078e783c */
[----:B------:R-:W-:Y:S01]  /*0a60*/  IMAD R3, R0, c[0x0][0x1b8], RZ ;  /* 0x00006e0000037a24 */ /* 0x000fe200078e02ff */
[----:B------:R-:W-:Y:S02]  /*0a70*/  LEA R0, R11, R2, 0x3 ;  /* 0x000000020b007211 */ /* 0x000fe400078e18ff */
[-C--:B------:R-:W-:Y:S02]  /*0a80*/  LEA R56, P0, R2, R55.reuse, 0x1 ;  /* 0x0000003702387211 */ /* 0x080fe400078008ff */
[----:B------:R-:W-:Y:S02]  /*0a90*/  LEA R54, P1, R0, R55, 0x1 ;  /* 0x0000003700367211 */ /* 0x000fe400078208ff */
[----:B------:R-:W-:-:S02]  /*0aa0*/  MOV R4, c[0x0][0x1b8] ;  /* 0x00006e0000047a02 */ /* 0x000fc40000000f00 */
[----:B------:R-:W-:Y:S02]  /*0ab0*/  LEA.HI.X.SX32 R55, R0, R9, 0x1, P1 ;  /* 0x0000000900377211 */ /* 0x000fe400008f0eff */
[----:B------:R-:W-:Y:S02]  /*0ac0*/  SHF.R.S32.HI R0, RZ, 0x6, R59 ;  /* 0x00000006ff007819 */ /* 0x000fe4000001143b */
[----:B------:R-:W-:Y:S02]  /*0ad0*/  LOP3.LUT R5, R5, 0x90, RZ, 0xc0, !PT ;  /* 0x0000009005057812 */ /* 0x000fe400078ec0ff */
[----:B------:R-:W-:Y:S02]  /*0ae0*/  LEA R4, R4, R3, 0x3 ;  /* 0x0000000304047211 */ /* 0x000fe400078e18ff */
[----:B------:R-:W-:Y:S02]  /*0af0*/  LEA R52, P2, R3, R10, 0x1 ;  /* 0x0000000a03347211 */ /* 0x000fe400078408ff */
[----:B------:R-:W-:-:S02]  /*0b00*/  SGXT R0, R0, 0x1 ;  /* 0x000000010000781a */ /* 0x000fc40000000200 */
[----:B------:R-:W-:Y:S02]  /*0b10*/  LOP3.LUT R5, R5, 0x10, R60, 0x78, !PT ;  /* 0x0000001005057812 */ /* 0x000fe400078e783c */
[----:B------:R-:W-:Y:S02]  /*0b20*/  LEA R50, P3, R4, R10, 0x1 ;  /* 0x0000000a04327211 */ /* 0x000fe400078608ff */
[----:B------:R-:W-:Y:S01]  /*0b30*/  LEA.HI.X.SX32 R53, R3, R6, 0x1, P2 ;  /* 0x0000000603357211 */ /* 0x000fe200010f0eff */
[----:B------:R-:W-:Y:S01]  /*0b40*/  CS2R R10, SRZ ;  /* 0x00000000000a7805 */ /* 0x000fe2000001ff00 */
[----:B------:R-:W-:Y:S02]  /*0b50*/  LOP3.LUT R3, R0, 0x90, RZ, 0xc0, !PT ;  /* 0x0000009000037812 */ /* 0x000fe400078ec0ff */
[----:B------:R-:W-:Y:S02]  /*0b60*/  IADD3 R46, R5, R46, RZ ;  /* 0x0000002e052e7210 */ /* 0x000fe40007ffe0ff */
[----:B------:R-:W-:-:S02]  /*0b70*/  LEA.HI.X.SX32 R57, R2, R9, 0x1, P0 ;  /* 0x0000000902397211 */ /* 0x000fc400000f0eff */
[----:B------:R-:W-:Y:S01]  /*0b80*/  LEA.HI.X.SX32 R51, R4, R6, 0x1, P3 ;  /* 0x0000000604337211 */ /* 0x000fe200018f0eff */
[----:B------:R-:W-:Y:S01]  /*0b90*/  CS2R R8, SRZ ;  /* 0x0000000000087805 */ /* 0x000fe2000001ff00 */
[----:B------:R-:W-:Y:S01]  /*0ba0*/  LEA R48, R7, R48, 0x7 ;  /* 0x0000003007307211 */ /* 0x000fe200078e38ff */
[----:B------:R-:W-:Y:S01]  /*0bb0*/  CS2R R4, SRZ ;  /* 0x0000000000047805 */ /* 0x000fe2000001ff00 */
[----:B------:R-:W-:Y:S02]  /*0bc0*/  MOV R38, 0xff800000 ;  /* 0xff80000000267802 */ /* 0x000fe40000000f00 */
[----:B------:R-:W-:Y:S02]  /*0bd0*/  MOV R2, RZ ;  /* 0x000000ff00027202 */ /* 0x000fe40000000f00 */
[----:B------:R-:W-:Y:S02]  /*0be0*/  MOV R44, 0x3f800000 ;  /* 0x3f800000002c7802 */ /* 0x000fe40000000f00 */
[----:B------:R-:W-:-:S02]  /*0bf0*/  MOV R43, 0x3f800000 ;  /* 0x3f800000002b7802 */ /* 0x000fc40000000f00 */
[----:B------:R-:W-:Y:S02]  /*0c00*/  MOV R41, 0x3f800000 ;  /* 0x3f80000000297802 */ /* 0x000fe40000000f00 */
[----:B------:R-:W-:Y:S02]  /*0c10*/  MOV R37, 0xff800000 ;  /* 0xff80000000257802 */ /* 0x000fe40000000f00 */
[----:B------:R-:W-:Y:S02]  /*0c20*/  MOV R40, 0xff800000 ;  /* 0xff80000000287802 */ /* 0x000fe40000000f00 */
[----:B------:R-:W-:Y:S02]  /*0c30*/  MOV R6, 0xff800000 ;  /* 0xff80000000067802 */ /* 0x000fe40000000f00 */
[----:B------:R-:W-:Y:S02]  /*0c40*/  LOP3.LUT R3, R3, 0x7e, R60, 0x78, !PT ;  /* 0x0000007e03037812 */ /* 0x000fe400078e783c */
.L_x_1:
[----:B------:R-:W-:-:S04]  /*0c50*/  IMAD.WIDE R16, R5, 0x2, R56 ;  /* 0x0000000205107825 */ /* 0x000fc800078e0238 */
[----:B------:R-:W-:Y:S01]  /*0c60*/  IMAD.WIDE R18, R5, 0x2, R54 ;  /* 0x0000000205127825 */ /* 0x000fe200078e0236 */
[----:B------:R-:W2:Y:S04]  /*0c70*/  LDG.E.U16 R0, [R16.64] ;  /* 0x0000000410007981 */ /* 0x000ea8000c1e1500 */
[----:B------:R-:W3:Y:S04]  /*0c80*/  LDG.E.U16 R36, [R18.64] ;  /* 0x0000000412247981 */ /* 0x000ee8000c1e1500 */
[----:B------:R-:W-:Y:S06]  /*0c90*/  BAR.SYNC.DEFER_BLOCKING 0x0 ;  /* 0x0000000000007b1d */ /* 0x000fec0000010000 */
[----:B--2---:R-:W-:Y:S04]  /*0ca0*/  STS.U16 [R3+0x1000], R0 ;  /* 0x0010000003007388 */ /* 0x004fe80000000400 */
[----:B---3--:R-:W-:Y:S04]  /*0cb0*/  STS.U16 [R3+0x1100], R36 ;  /* 0x0011002403007388 */ /* 0x008fe80000000400 */
[----:B------:R-:W-:Y:S06]  /*0cc0*/  BAR.SYNC.DEFER_BLOCKING 0x0 ;  /* 0x0000000000007b1d */ /* 0x000fec0000010000 */
[----:B------:R-:W-:Y:S04]  /*0cd0*/  LDSM.16.MT88.4 R24, [R48] ;  /* 0x000000003018783b */ /* 0x000fe80000004200 */
[----:B------:R-:W0:Y:S02]  /*0ce0*/  LDSM.16.M88.4 R20, [R46+0x1000] ;  /* 0x001000002e14783b */ /* 0x000e240000000200 */
[C---:B0-----:R-:W-:Y:S08]  /*0cf0*/  HMMA.16816.F32.BF16 R16, R24.reuse, R20, RZ ;  /* 0x000000141810723c */ /* 0x041ff000000418ff */
[----:B------:R-:W-:Y:S11]  /*0d00*/  HMMA.16816.F32.BF16 R24, R24, R22, RZ ;  /* 0x000000161818723c */ /* 0x000ff600000418ff */
[----:B------:R-:W-:Y:S05]  /*0d10*/  @!UPT UIADD3 URZ, URZ, URZ, URZ ;  /* 0x0000003f3f3ff290 */ /* 0x000fea000fffe03f */
[----:B------:R-:W-:Y:S02]  /*0d20*/  FMUL R7, R16, c[0x0][0x188] ;  /* 0x0000620010077a20 */ /* 0x000fe40000400000 */
[----:B------:R-:W-:-:S05]  /*0d30*/  FMUL R42, R17, c[0x0][0x188] ;  /* 0x00006200112a7a20 */ /* 0x000fca0000400000 */
[----:B------:R-:W-:Y:S01]  /*0d40*/  FMNMX R42, R7, R42, !PT ;  /* 0x0000002a072a7209 */ /* 0x000fe20007800000 */
[----:B------:R-:W-:Y:S02]  /*0d50*/  FMUL R7, R24, c[0x0][0x188] ;  /* 0x0000620018077a20 */ /* 0x000fe40000400000 */
[----:B------:R-:W-:-:S03]  /*0d60*/  FMUL R0, R25, c[0x0][0x188] ;  /* 0x0000620019007a20 */ /* 0x000fc60000400000 */
[----:B------:R-:W-:-:S04]  /*0d70*/  FMNMX R7, R7, R42, !PT ;  /* 0x0000002a07077209 */ /* 0x000fc80007800000 */
[----:B------:R-:W-:-:S05]  /*0d80*/  FMNMX R7, R0, R7, !PT ;  /* 0x0000000700077209 */ /* 0x000fca0007800000 */
[----:B------:R-:W0:Y:S02]  /*0d90*/  SHFL.BFLY PT, R0, R7, 0x2, 0x1f ;  /* 0x0c401f0007007f89 */ /* 0x000e2400000e0000 */
[----:B0-----:R-:W-:-:S05]  /*0da0*/  FMNMX R36, R7, R0, !PT ;  /* 0x0000000007247209 */ /* 0x001fca0007800000 */
[----:B------:R-:W0:Y:S02]  /*0db0*/  SHFL.BFLY PT, R39, R36, 0x1, 0x1f ;  /* 0x0c201f0024277f89 */ /* 0x000e2400000e0000 */
[----:B0-----:R-:W-:-:S04]  /*0dc0*/  FMNMX R39, R36, R39, !PT ;  /* 0x0000002724277209 */ /* 0x001fc80007800000 */
[----:B------:R-:W-:-:S05]  /*0dd0*/  FMNMX R0, R39, R38, !PT ;  /* 0x0000002627007209 */ /* 0x000fca0007800000 */
[--C-:B------:R-:W-:Y:S02]  /*0de0*/  FFMA R16, R16, c[0x0][0x188], -R0.reuse ;  /* 0x0000620010107a23 */ /* 0x100fe40000000800 */
[--C-:B------:R-:W-:Y:S02]  /*0df0*/  FFMA R17, R17, c[0x0][0x188], -R0.reuse ;  /* 0x0000620011117a23 */ /* 0x100fe40000000800 */
[----:B------:R-:W-:Y:S02]  /*0e00*/  FMUL R16, R16, 1.4426950216293334961 ;  /* 0x3fb8aa3b10107820 */ /* 0x000fe40000400000 */
[----:B------:R-:W-:Y:S02]  /*0e10*/  FMUL R47, R17, 1.4426950216293334961 ;  /* 0x3fb8aa3b112f7820 */ /* 0x000fe40000400000 */
[--C-:B------:R-:W-:Y:S02]  /*0e20*/  FFMA R17, R24, c[0x0][0x188], -R0.reuse ;  /* 0x0000620018117a23 */ /* 0x100fe40000000800 */
[----:B------:R-:W-:Y:S01]  /*0e30*/  MUFU.EX2 R16, R16 ;  /* 0x0000001000107308 */ /* 0x000fe20000000800 */
[----:B------:R-:W-:-:S02]  /*0e40*/  FFMA R25, R25, c[0x0][0x188], -R0 ;  /* 0x0000620019197a23 */ /* 0x000fc40000000800 */
[----:B------:R-:W-:Y:S02]  /*0e50*/  FMUL R17, R17, 1.4426950216293334961 ;  /* 0x3fb8aa3b11117820 */ /* 0x000fe40000400000 */
[----:B------:R-:W-:-:S03]  /*0e60*/  FMUL R25, R25, 1.4426950216293334961 ;  /* 0x3fb8aa3b19197820 */ /* 0x000fc60000400000 */
[----:B------:R-:W0:Y:S08]  /*0e70*/  MUFU.EX2 R24, R47 ;  /* 0x0000002f00187308 */ /* 0x000e300000000800 */
[----:B------:R-:W1:Y:S08]  /*0e80*/  MUFU.EX2 R39, R17 ;  /* 0x0000001100277308 */ /* 0x000e700000000800 */
[----:B------:R-:W2:Y:S01]  /*0e90*/  MUFU.EX2 R58, R25 ;  /* 0x00000019003a7308 */ /* 0x000ea20000000800 */
[----:B0-----:R-:W-:Y:S01]  /*0ea0*/  FADD R36, R16, R24 ;  /* 0x0000001810247221 */ /* 0x001fe20000000000 */
[----:B------:R-:W-:-:S03]  /*0eb0*/  F2FP.BF16.PACK_AB R16, R24, R16 ;  /* 0x000000101810723e */ /* 0x000fc600000010ff */
[----:B-1----:R-:W-:Y:S02]  /*0ec0*/  FADD R7, R39, R36 ;  /* 0x0000002427077221 */ /* 0x002fe40000000000 */
[----:B------:R-:W-:Y:S02]  /*0ed0*/  FADD R36, -R0, R38 ;  /* 0x0000002600247221 */ /* 0x000fe40000000100 */
[----:B------:R-:W-:Y:S02]  /*0ee0*/  FMUL R38, R19, c[0x0][0x188] ;  /* 0x0000620013267a20 */ /* 0x000fe40000400000 */
[----:B------:R-:W-:Y:S02]  /*0ef0*/  FMUL R36, R36, 1.4426950216293334961 ;  /* 0x3fb8aa3b24247820 */ /* 0x000fe40000400000 */
[----:B--2---:R-:W-:-:S04]  /*0f00*/  FADD R42, R58, R7 ;  /* 0x000000073a2a7221 */ /* 0x004fc80000000000 */
[----:B------:R-:W0:Y:S01]  /*0f10*/  MUFU.EX2 R36, R36 ;  /* 0x0000002400247308 */ /* 0x000e220000000800 */
[----:B------:R-:W1:Y:S02]  /*0f20*/  SHFL.BFLY PT, R7, R42, 0x2, 0x1f ;  /* 0x0c401f002a077f89 */ /* 0x000e6400000e0000 */
[----:B-1----:R-:W-:-:S05]  /*0f30*/  FADD R42, R42, R7 ;  /* 0x000000072a2a7221 */ /* 0x002fca0000000000 */
[----:B------:R-:W1:Y:S02]  /*0f40*/  SHFL.BFLY PT, R7, R42, 0x1, 0x1f ;  /* 0x0c201f002a077f89 */ /* 0x000e6400000e0000 */
[----:B-1----:R-:W-:-:S04]  /*0f50*/  FADD R7, R42, R7 ;  /* 0x000000072a077221 */ /* 0x002fc80000000000 */
[----:B0-----:R-:W-:Y:S02]  /*0f60*/  FFMA R45, R36, R45, R7 ;  /* 0x0000002d242d7223 */ /* 0x001fe40000000007 */
[----:B------:R-:W-:-:S05]  /*0f70*/  FMUL R7, R18, c[0x0][0x188] ;  /* 0x0000620012077a20 */ /* 0x000fca0000400000 */
[----:B------:R-:W-:Y:S01]  /*0f80*/  FMNMX R38, R7, R38, !PT ;  /* 0x0000002607267209 */ /* 0x000fe20007800000 */
[----:B------:R-:W-:-:S05]  /*0f90*/  FMUL R7, R26, c[0x0][0x188] ;  /* 0x000062001a077a20 */ /* 0x000fca0000400000 */
[----:B------:R-:W-:Y:S01]  /*0fa0*/  FMNMX R38, R7, R38, !PT ;  /* 0x0000002607267209 */ /* 0x000fe20007800000 */
[----:B------:R-:W-:-:S05]  /*0fb0*/  FMUL R7, R27, c[0x0][0x188] ;  /* 0x000062001b077a20 */ /* 0x000fca0000400000 */
        /* <DEDUP_REMOVED lines=11> */
[----:B------:R-:W-:Y:S01]  /*1070*/  FFMA R27, R27, c[0x0][0x188], -R7 ;  /* 0x000062001b1b7a23 */ /* 0x000fe20000000807 */
[----:B------:R-:W-:Y:S01]  /*1080*/  MUFU.EX2 R17, R17 ;  /* 0x0000001100117308 */ /* 0x000fe20000000800 */
[----:B------:R-:W-:-:S02]  /*1090*/  FMUL R26, R26, 1.4426950216293334961 ;  /* 0x3fb8aa3b1a1a7820 */ /* 0x000fc40000400000 */
[----:B------:R-:W-:Y:S02]  /*10a0*/  FMUL R19, R27, 1.4426950216293334961 ;  /* 0x3fb8aa3b1b137820 */ /* 0x000fe40000400000 */
[----:B------:R-:W-:-:S03]  /*10b0*/  FADD R24, -R7, R37 ;  /* 0x0000002507187221 */ /* 0x000fc60000000100 */
[----:B------:R-:W0:Y:S01]  /*10c0*/  MUFU.EX2 R42, R42 ;  /* 0x0000002a002a7308 */ /* 0x000e220000000800 */
[----:B------:R-:W-:-:S07]  /*10d0*/  FMUL R27, R24, 1.4426950216293334961 ;  /* 0x3fb8aa3b181b7820 */ /* 0x000fce0000400000 */
[----:B------:R-:W1:Y:S08]  /*10e0*/  MUFU.EX2 R47, R26 ;  /* 0x0000001a002f7308 */ /* 0x000e700000000800 */
[----:B------:R-:W2:Y:S01]  /*10f0*/  MUFU.EX2 R19, R19 ;  /* 0x0000001300137308 */ /* 0x000ea20000000800 */
[----:B0-----:R-:W-:-:S04]  /*1100*/  FADD R18, R17, R42 ;  /* 0x0000002a11127221 */ /* 0x001fc80000000000 */
[----:B-1----:R-:W-:-:S03]  /*1110*/  FADD R18, R47, R18 ;  /* 0x000000122f127221 */ /* 0x002fc60000000000 */
[----:B------:R-:W0:Y:S01]  /*1120*/  MUFU.EX2 R27, R27 ;  /* 0x0000001b001b7308 */ /* 0x000e220000000800 */
[----:B--2---:R-:W-:-:S05]  /*1130*/  FADD R38, R19, R18 ;  /* 0x0000001213267221 */ /* 0x004fca0000000000 */
[----:B------:R-:W1:Y:S02]  /*1140*/  SHFL.BFLY PT, R25, R38, 0x2, 0x1f ;  /* 0x0c401f0026197f89 */ /* 0x000e6400000e0000 */
[----:B-1----:R-:W-:Y:S02]  /*1150*/  FADD R38, R38, R25 ;  /* 0x0000001926267221 */ /* 0x002fe40000000000 */
[----:B------:R-:W-:-:S03]  /*1160*/  IMAD.WIDE R24, R2, 0x2, R52 ;  /* 0x0000000202187825 */ /* 0x000fc600078e0234 */
[----:B------:R-:W1:Y:S04]  /*1170*/  SHFL.BFLY PT, R18, R38, 0x1, 0x1f ;  /* 0x0c201f0026127f89 */ /* 0x000e6800000e0000 */
[----:B------:R2:W3:Y:S02]  /*1180*/  LDG.E.U16 R26, [R24.64] ;  /* 0x00000004181a7981 */ /* 0x0004e4000c1e1500 */
[----:B--2---:R-:W-:-:S06]  /*1190*/  IMAD.WIDE R24, R2, 0x2, R50 ;  /* 0x0000000202187825 */ /* 0x004fcc00078e0232 */
[----:B------:R-:W2:Y:S01]  /*11a0*/  LDG.E.U16 R24, [R24.64] ;  /* 0x0000000418187981 */ /* 0x000ea2000c1e1500 */
[----:B-1----:R-:W-:Y:S02]  /*11b0*/  FADD R18, R38, R18 ;  /* 0x0000001226127221 */ /* 0x002fe40000000000 */
[----:B------:R-:W-:Y:S02]  /*11c0*/  FMUL R28, R36, R28 ;  /* 0x0000001c241c7220 */ /* 0x000fe40000400000 */
[----:B0-----:R-:W-:Y:S01]  /*11d0*/  FFMA R44, R27, R44, R18 ;  /* 0x0000002c1b2c7223 */ /* 0x001fe20000000012 */
[----:B------:R-:W-:Y:S01]  /*11e0*/  F2FP.BF16.PACK_AB R18, R58, R39 ;  /* 0x000000273a12723e */ /* 0x000fe200000010ff */
[C---:B------:R-:W-:Y:S02]  /*11f0*/  FMUL R29, R36.reuse, R29 ;  /* 0x0000001d241d7220 */ /* 0x040fe40000400000 */
[C---:B------:R-:W-:Y:S02]  /*1200*/  FMUL R32, R36.reuse, R32 ;  /* 0x0000002024207220 */ /* 0x040fe40000400000 */
[----:B------:R-:W-:-:S02]  /*1210*/  FMUL R33, R36, R33 ;  /* 0x0000002124217220 */ /* 0x000fc40000400000 */
[----:B------:R-:W0:Y:S04]  /*1220*/  LDSM.16.MT88.4 R36, [R48+0x80] ;  /* 0x000080003024783b */ /* 0x000e280000004200 */
[----:B------:R-:W-:Y:S01]  /*1230*/  BAR.SYNC.DEFER_BLOCKING 0x0 ;  /* 0x0000000000007b1d */ /* 0x000fe20000010000 */
[C---:B------:R-:W-:Y:S02]  /*1240*/  FMUL R30, R27.reuse, R30 ;  /* 0x0000001e1b1e7220 */ /* 0x040fe40000400000 */
[C---:B------:R-:W-:Y:S02]  /*1250*/  FMUL R31, R27.reuse, R31 ;  /* 0x0000001f1b1f7220 */ /* 0x040fe40000400000 */
[C---:B------:R-:W-:Y:S02]  /*1260*/  FMUL R34, R27.reuse, R34 ;  /* 0x000000221b227220 */ /* 0x040fe40000400000 */
[----:B------:R-:W-:Y:S01]  /*1270*/  FMUL R35, R27, R35 ;  /* 0x000000231b237220 */ /* 0x000fe20000400000 */
[----:B------:R-:W-:-:S02]  /*1280*/  F2FP.BF16.PACK_AB R17, R42, R17 ;  /* 0x000000112a11723e */ /* 0x000fc400000010ff */
[----:B------:R-:W-:Y:S01]  /*1290*/  F2FP.BF16.PACK_AB R19, R19, R47 ;  /* 0x0000002f1313723e */ /* 0x000fe200000010ff */
[----:B---3--:R-:W-:Y:S04]  /*12a0*/  STS.U16 [R3+0x1000], R26 ;  /* 0x0010001a03007388 */ /* 0x008fe80000000400 */
[----:B--2---:R0:W-:Y:S02]  /*12b0*/  STS.U16 [R3+0x1100], R24 ;  /* 0x0011001803007388 */ /* 0x0041e40000000400 */
[C---:B0-----:R-:W-:Y:S08]  /*12c0*/  HMMA.16816.F32.BF16 R24, R36.reuse, R20, RZ ;  /* 0x000000142418723c */ /* 0x041ff000000418ff */
[----:B------:R-:W-:Y:S11]  /*12d0*/  HMMA.16816.F32.BF16 R36, R36, R22, RZ ;  /* 0x000000162424723c */ /* 0x000ff600000418ff */
[----:B------:R-:W-:Y:S05]  /*12e0*/  @!UPT UIADD3 URZ, URZ, URZ, URZ ;  /* 0x0000003f3f3ff290 */ /* 0x000fea000fffe03f */
[----:B------:R-:W-:Y:S02]  /*12f0*/  FMUL R20, R24, c[0x0][0x188] ;  /* 0x0000620018147a20 */ /* 0x000fe40000400000 */
        /* <DEDUP_REMOVED lines=9> */
[----:B0-----:R-:W-:Y:S01]  /*1390*/  FMNMX R23, R22, R23, !PT ;  /* 0x0000001716177209 */ /* 0x001fe20007800000 */
[----:B------:R-:W-:-:S03]  /*13a0*/  FMUL R22, R26, c[0x0][0x188] ;  /* 0x000062001a167a20 */ /* 0x000fc60000400000 */
[----:B------:R-:W-:Y:S01]  /*13b0*/  FMNMX R42, R23, R40, !PT ;  /* 0x00000028172a7209 */ /* 0x000fe20007800000 */
[----:B------:R-:W-:-:S05]  /*13c0*/  FMUL R23, R27, c[0x0][0x188] ;  /* 0x000062001b177a20 */ /* 0x000fca0000400000 */
[----:B------:R-:W-:Y:S01]  /*13d0*/  FMNMX R23, R22, R23, !PT ;  /* 0x0000001716177209 */ /* 0x000fe20007800000 */
[----:B------:R-:W-:-:S05]  /*13e0*/  FMUL R22, R38, c[0x0][0x188] ;  /* 0x0000620026167a20 */ /* 0x000fca0000400000 */
[----:B------:R-:W-:Y:S01]  /*13f0*/  FMNMX R23, R22, R23, !PT ;  /* 0x0000001716177209 */ /* 0x000fe20007800000 */
[----:B------:R-:W-:-:S05]  /*1400*/  FMUL R22, R39, c[0x0][0x188] ;  /* 0x0000620027167a20 */ /* 0x000fca0000400000 */
[----:B------:R-:W-:Y:S01]  /*1410*/  FMNMX R23, R22, R23, !PT ;  /* 0x0000001716177209 */ /* 0x000fe20007800000 */
[----:B------:R-:W-:-:S04]  /*1420*/  FFMA R25, R25, c[0x0][0x188], -R42 ;  /* 0x0000620019197a23 */ /* 0x000fc8000000082a */
[----:B------:R-:W0:Y:S01]  /*1430*/  SHFL.BFLY PT, R22, R23, 0x2, 0x1f ;  /* 0x0c401f0017167f89 */ /* 0x000e2200000e0000 */
[----:B------:R-:W-:Y:S02]  /*1440*/  FFMA R24, R24, c[0x0][0x188], -R42 ;  /* 0x0000620018187a23 */ /* 0x000fe4000000082a */
[----:B------:R-:W-:Y:S02]  /*1450*/  FMUL R25, R25, 1.4426950216293334961 ;  /* 0x3fb8aa3b19197820 */ /* 0x000fe40000400000 */
[----:B------:R-:W-:-:S04]  /*1460*/  FMUL R24, R24, 1.4426950216293334961 ;  /* 0x3fb8aa3b18187820 */ /* 0x000fc80000400000 */
[----:B------:R0:W-:Y:S08]  /*1470*/  MUFU.EX2 R20, R24 ;  /* 0x0000001800147308 */ /* 0x0001f00000000800 */
[----:B------:R-:W1:Y:S01]  /*1480*/  MUFU.EX2 R25, R25 ;  /* 0x0000001900197308 */ /* 0x000e620000000800 */
[----:B0-----:R-:W-:Y:S01]  /*1490*/  FMNMX R24, R23, R22, !PT ;  /* 0x0000001617187209 */ /* 0x001fe20007800000 */
[----:B-1----:R-:W-:Y:S01]  /*14a0*/  FADD R21, R20, R25 ;  /* 0x0000001914157221 */ /* 0x002fe20000000000 */
[----:B------:R-:W-:-:S03]  /*14b0*/  F2FP.BF16.PACK_AB R20, R25, R20 ;  /* 0x000000141914723e */ /* 0x000fc600000010ff */
[----:B------:R-:W0:Y:S01]  /*14c0*/  SHFL.BFLY PT, R25, R24, 0x1, 0x1f ;  /* 0x0c201f0018197f89 */ /* 0x000e2200000e0000 */
[--C-:B------:R-:W-:Y:S02]  /*14d0*/  FFMA R22, R36, c[0x0][0x188], -R42.reuse ;  /* 0x0000620024167a23 */ /* 0x100fe4000000082a */
[----:B------:R-:W-:Y:S02]  /*14e0*/  FFMA R37, R37, c[0x0][0x188], -R42 ;  /* 0x0000620025257a23 */ /* 0x000fe4000000082a */
[----:B------:R-:W-:Y:S02]  /*14f0*/  FMUL R22, R22, 1.4426950216293334961 ;  /* 0x3fb8aa3b16167820 */ /* 0x000fe40000400000 */
[----:B------:R-:W-:Y:S01]  /*1500*/  FMUL R37, R37, 1.4426950216293334961 ;  /* 0x3fb8aa3b25257820 */ /* 0x000fe20000400000 */
[----:B0-----:R-:W-:-:S04]  /*1510*/  FMNMX R25, R24, R25, !PT ;  /* 0x0000001918197209 */ /* 0x001fc80007800000 */
[----:B------:R-:W-:-:S05]  /*1520*/  FMNMX R36, R25, R6, !PT ;  /* 0x0000000619247209 */ /* 0x000fca0007800000 */
[--C-:B------:R-:W-:Y:S02]  /*1530*/  FFMA R27, R27, c[0x0][0x188], -R36.reuse ;  /* 0x000062001b1b7a23 */ /* 0x100fe40000000824 */
[--C-:B------:R-:W-:Y:S01]  /*1540*/  FFMA R26, R26, c[0x0][0x188], -R36.reuse ;  /* 0x000062001a1a7a23 */ /* 0x100fe20000000824 */
[----:B------:R-:W0:Y:S01]  /*1550*/  MUFU.EX2 R22, R22 ;  /* 0x0000001600167308 */ /* 0x000e220000000800 */
[----:B------:R-:W-:Y:S02]  /*1560*/  FMUL R27, R27, 1.4426950216293334961 ;  /* 0x3fb8aa3b1b1b7820 */ /* 0x000fe40000400000 */
[--C-:B------:R-:W-:Y:S02]  /*1570*/  FFMA R38, R38, c[0x0][0x188], -R36.reuse ;  /* 0x0000620026267a23 */ /* 0x100fe40000000824 */
[----:B------:R-:W-:Y:S02]  /*1580*/  FMUL R47, R26, 1.4426950216293334961 ;  /* 0x3fb8aa3b1a2f7820 */ /* 0x000fe40000400000 */
[----:B------:R-:W-:Y:S01]  /*1590*/  FMUL R25, R38, 1.4426950216293334961 ;  /* 0x3fb8aa3b26197820 */ /* 0x000fe20000400000 */
[----:B------:R-:W1:Y:S01]  /*15a0*/  MUFU.EX2 R23, R37 ;  /* 0x0000002500177308 */ /* 0x000e620000000800 */
[----:B------:R-:W-:-:S07]  /*15b0*/  FFMA R39, R39, c[0x0][0x188], -R36 ;  /* 0x0000620027277a23 */ /* 0x000fce0000000824 */
[----:B------:R-:W-:Y:S01]  /*15c0*/  MUFU.EX2 R24, R47 ;  /* 0x0000002f00187308 */ /* 0x000fe20000000800 */
[----:B------:R-:W-:-:S07]  /*15d0*/  FMUL R39, R39, 1.4426950216293334961 ;  /* 0x3fb8aa3b27277820 */ /* 0x000fce0000400000 */
[----:B------:R-:W2:Y:S01]  /*15e0*/  MUFU.EX2 R27, R27 ;  /* 0x0000001b001b7308 */ /* 0x000ea20000000800 */
[----:B0-----:R-:W-:-:S07]  /*15f0*/  FADD R38, R22, R21 ;  /* 0x0000001516267221 */ /* 0x001fce0000000000 */
[----:B------:R-:W0:Y:S01]  /*1600*/  MUFU.EX2 R25, R25 ;  /* 0x0000001900197308 */ /* 0x000e220000000800 */
[----:B-1----:R-:W-:-:S07]  /*1610*/  FADD R37, R23, R38 ;  /* 0x0000002617257221 */ /* 0x002fce0000000000 */
[----:B------:R-:W1:Y:S01]  /*1620*/  MUFU.EX2 R26, R39 ;  /* 0x00000027001a7308 */ /* 0x000e620000000800 */
[----:B--2---:R-:W-:Y:S01]  /*1630*/  FADD R38, R24, R27 ;  /* 0x0000001b18267221 */ /* 0x004fe20000000000 */
[----:B------:R-:W-:-:S03]  /*1640*/  F2FP.BF16.PACK_AB R22, R23, R22 ;  /* 0x000000161716723e */ /* 0x000fc600000010ff */
[----:B0-----:R-:W-:Y:S01]  /*1650*/  FADD R23, R25, R38 ;  /* 0x0000002619177221 */ /* 0x001fe20000000000 */
[----:B------:R-:W-:-:S03]  /*1660*/  F2FP.BF16.PACK_AB R21, R27, R24 ;  /* 0x000000181b15723e */ /* 0x000fc600000010ff */
[C---:B-1----:R-:W-:Y:S01]  /*1670*/  FADD R38, R26.reuse, R23 ;  /* 0x000000171a267221 */ /* 0x042fe20000000000 */
[----:B------:R-:W-:Y:S01]  /*1680*/  F2FP.BF16.PACK_AB R23, R26, R25 ;  /* 0x000000191a17723e */ /* 0x000fe200000010ff */
[----:B------:R-:W-:Y:S06]  /*1690*/  BAR.SYNC.DEFER_BLOCKING 0x0 ;  /* 0x0000000000007b1d */ /* 0x000fec0000010000 */
[----:B------:R-:W0:Y:S02]  /*16a0*/  LDSM.16.M88.4 R24, [R46+0x1000] ;  /* 0x001000002e18783b */ /* 0x000e240000000200 */
[C---:B0-----:R-:W-:Y:S08]  /*16b0*/  HMMA.16816.F32.BF16 R28, R16.reuse, R24, R28 ;  /* 0x00000018101c723c */ /* 0x041ff0000004181c */
[----:B------:R-:W-:Y:S07]  /*16c0*/  HMMA.16816.F32.BF16 R32, R16, R26, R32 ;  /* 0x0000001a1020723c */ /* 0x000fee0000041820 */
[----:B------:R-:W-:-:S04]  /*16d0*/  FADD R16, -R42, R40 ;  /* 0x000000282a107221 */ /* 0x000fc80000000100 */
[----:B------:R-:W-:Y:S02]  /*16e0*/  FMUL R19, R16, 1.4426950216293334961 ;  /* 0x3fb8aa3b10137820 */ /* 0x000fe40000400000 */
[----:B------:R-:W-:Y:S01]  /*16f0*/  FADD R16, -R36, R6 ;  /* 0x0000000624107221 */ /* 0x000fe20000000100 */
[----:B------:R-:W0:Y:S03]  /*1700*/  SHFL.BFLY PT, R17, R37, 0x2, 0x1f ;  /* 0x0c401f0025117f89 */ /* 0x000e2600000e0000 */
[----:B------:R-:W-:Y:S01]  /*1710*/  FMUL R16, R16, 1.4426950216293334961 ;  /* 0x3fb8aa3b10107820 */ /* 0x000fe20000400000 */
[----:B------:R-:W1:Y:S01]  /*1720*/  SHFL.BFLY PT, R18, R38, 0x2, 0x1f ;  /* 0x0c401f0026127f89 */ /* 0x000e6200000e0000 */
[----:B------:R-:W2:Y:S08]  /*1730*/  MUFU.EX2 R6, R19 ;  /* 0x0000001300067308 */ /* 0x000eb00000000800 */
[----:B------:R-:W3:Y:S01]  /*1740*/  MUFU.EX2 R16, R16 ;  /* 0x0000001000107308 */ /* 0x000ee20000000800 */
[----:B--2---:R-:W-:-:S02]  /*1750*/  FMUL R8, R6, R8 ;  /* 0x0000000806087220 */ /* 0x004fc40000400000 */
[----:B------:R-:W-:Y:S02]  /*1760*/  FMUL R9, R6, R9 ;  /* 0x0000000906097220 */ /* 0x000fe40000400000 */
[----:B0-----:R-:W-:Y:S02]  /*1770*/  FADD R17, R37, R17 ;  /* 0x0000001125117221 */ /* 0x001fe40000000000 */
[C---:B---3--:R-:W-:Y:S02]  /*1780*/  FMUL R10, R16.reuse, R10 ;  /* 0x0000000a100a7220 */ /* 0x048fe40000400000 */
[----:B------:R-:W-:Y:S02]  /*1790*/  FMUL R11, R16, R11 ;  /* 0x0000000b100b7220 */ /* 0x000fe40000400000 */
[----:B-1----:R-:W-:-:S05]  /*17a0*/  FADD R19, R38, R18 ;  /* 0x0000001226137221 */ /* 0x002fca0000000000 */
[----:B------:R-:W-:Y:S01]  /*17b0*/  HMMA.16816.F32.BF16 R8, R20, R24, R8 ;  /* 0x000000181408723c */ /* 0x000fe20000041808 */
[----:B------:R-:W0:Y:S04]  /*17c0*/  SHFL.BFLY PT, R24, R17, 0x1, 0x1f ;  /* 0x0c201f0011187f89 */ /* 0x000e2800000e0000 */
[----:B------:R-:W1:Y:S01]  /*17d0*/  SHFL.BFLY PT, R18, R19, 0x1, 0x1f ;  /* 0x0c201f0013127f89 */ /* 0x000e6200000e0000 */
[----:B------:R-:W-:Y:S01]  /*17e0*/  IADD3 R4, R4, 0x10, RZ ;  /* 0x0000001004047810 */ /* 0x000fe20007ffe0ff */
[----:B------:R-:W-:-:S03]  /*17f0*/  FMUL R12, R6, R12 ;  /* 0x0000000c060c7220 */ /* 0x000fc60000400000 */
[----:B------:R-:W-:Y:S01]  /*1800*/  ISETP.GE.AND P0, PT, R4, c[0x0][0x1d0], PT ;  /* 0x0000740004007a0c */ /* 0x000fe20003f06270 */
[----:B------:R-:W-:Y:S02]  /*1810*/  FMUL R14, R16, R14 ;  /* 0x0000000e100e7220 */ /* 0x000fe40000400000 */
[----:B------:R-:W-:Y:S02]  /*1820*/  FMUL R13, R6, R13 ;  /* 0x0000000d060d7220 */ /* 0x000fe40000400000 */
[----:B------:R-:W-:Y:S01]  /*1830*/  FMUL R15, R16, R15 ;  /* 0x0000000f100f7220 */ /* 0x000fe20000400000 */
[----:B------:R-:W-:-:S06]  /*1840*/  MOV R38, R0 ;  /* 0x0000000000267202 */ /* 0x000fcc0000000f00 */
[----:B------:R-:W-:Y:S01]  /*1850*/  HMMA.16816.F32.BF16 R12, R20, R26, R12 ;  /* 0x0000001a140c723c */ /* 0x000fe2000004180c */
[----:B0-----:R-:W-:-:S06]  /*1860*/  FADD R24, R17, R24 ;  /* 0x0000001811187221 */ /* 0x001fcc0000000000 */
[----:B------:R-:W-:Y:S01]  /*1870*/  MOV R20, 0x10 ;  /* 0x0000001000147802 */ /* 0x000fe20000000f00 */
[----:B-1----:R-:W-:Y:S01]  /*1880*/  FADD R18, R19, R18 ;  /* 0x0000001213127221 */ /* 0x002fe20000000000 */
[----:B------:R-:W-:Y:S01]  /*1890*/  MOV R37, R7 ;  /* 0x0000000700257202 */ /* 0x000fe20000000f00 */
[----:B------:R-:W-:Y:S01]  /*18a0*/  FFMA R43, R6, R43, R24 ;  /* 0x0000002b062b7223 */ /* 0x000fe20000000018 */
[----:B------:R-:W-:Y:S01]  /*18b0*/  MOV R40, R42 ;  /* 0x0000002a00287202 */ /* 0x000fe20000000f00 */
[C---:B------:R-:W-:Y:S01]  /*18c0*/  IMAD R2, R20.reuse, c[0x0][0x1b4], R2 ;  /* 0x00006d0014027a24 */ /* 0x040fe200078e0202 */
[----:B------:R-:W-:Y:S01]  /*18d0*/  MOV R6, R36 ;  /* 0x0000002400067202 */ /* 0x000fe20000000f00 */
[----:B------:R-:W-:Y:S02]  /*18e0*/  IMAD R5, R20, c[0x0][0x1a4], R5 ;  /* 0x0000690014057a24 */ /* 0x000fe400078e0205 */
[----:B------:R-:W-:Y:S01]  /*18f0*/  FFMA R41, R16, R41, R18 ;  /* 0x0000002910297223 */ /* 0x000fe20000000012 */
[----:B------:R-:W-:Y:S05]  /*1900*/  @!P0 BRA `(.L_x_1) ;  /* 0xfffff34000008947 */ /* 0x000fea000383ffff */
.L_x_0:
[----:B------:R-:W0:Y:S01]  /*1910*/  S2R R52, SR_CTAID.Y ;  /* 0x0000000000347919 */ /* 0x000e220000002600 */
[C---:B------:R-:W-:Y:S01]  /*1920*/  FMUL R4, R45.reuse, 8388608 ;  /* 0x4b0000002d047820 */ /* 0x040fe20000400000 */
[----:B------:R-:W-:Y:S01]  /*1930*/  FSETP.GEU.AND P3, PT, R45, 1.175494350822287508e-38, PT ;  /* 0x008000002d00780b */ /* 0x000fe20003f6e000 */
[----:B------:R-:W-:Y:S01]  /*1940*/  IMAD R3, R49, c[0x0][0x1c4], RZ ;  /* 0x0000710031037a24 */ /* 0x000fe200078e02ff */
[----:B------:R-:W-:Y:S01]  /*1950*/  SHF.L.U32 R16, R59, 0x5, RZ ;  /* 0x000000053b107819 */ /* 0x000fe200000006ff */
[----:B------:R-:W-:Y:S01]  /*1960*/  FMUL R20, R41, 8388608 ;  /* 0x4b00000029147820 */ /* 0x000fe20000400000 */
[----:B------:R-:W-:Y:S01]  /*1970*/  FSEL R4, R4, R45, !P3 ;  /* 0x0000002d04047208 */ /* 0x000fe20005800000 */
[----:B------:R-:W-:Y:S01]  /*1980*/  BAR.SYNC.DEFER_BLOCKING 0x0 ;  /* 0x0000000000007b1d */ /* 0x000fe20000010000 */
[----:B------:R-:W-:-:S02]  /*1990*/  SHF.L.U32 R2, R59, 0x2, RZ ;  /* 0x000000023b027819 */ /* 0x000fc400000006ff */
[----:B------:R-:W-:Y:S02]  /*19a0*/  IADD3 R19, R4, -0x3f3504f3, RZ ;  /* 0xc0cafb0d04137810 */ /* 0x000fe40007ffe0ff */
[----:B------:R-:W-:Y:S02]  /*19b0*/  LOP3.LUT R25, R16, 0x60, RZ, 0xc0, !PT ;  /* 0x0000006010197812 */ /* 0x000fe400078ec0ff */
[----:B------:R-:W-:Y:S02]  /*19c0*/  LOP3.LUT R19, R19, 0xff800000, RZ, 0xc0, !PT ;  /* 0xff80000013137812 */ /* 0x000fe400078ec0ff */
[----:B------:R-:W-:Y:S02]  /*19d0*/  LOP3.LUT R16, R59, 0xc, RZ, 0xc0, !PT ;  /* 0x0000000c3b107812 */ /* 0x000fe400078ec0ff */
[----:B------:R-:W-:Y:S01]  /*19e0*/  MOV R18, R9 ;  /* 0x0000000900127202 */ /* 0x000fe20000000f00 */
[----:B------:R-:W-:Y:S01]  /*19f0*/  FMUL R9, R44, 8388608 ;  /* 0x4b0000002c097820 */ /* 0x000fe20000400000 */
[----:B------:R-:W-:Y:S01]  /*1a00*/  LOP3.LUT R24, R2, 0x180, RZ, 0xc0, !PT ;  /* 0x0000018002187812 */ /* 0x000fe200078ec0ff */
[----:B------:R-:W1:Y:S01]  /*1a10*/  I2F R37, R19 ;  /* 0x0000001300257306 */ /* 0x000e620000201400 */
[C---:B------:R-:W-:Y:S01]  /*1a20*/  SHF.L.U32 R5, R3.reuse, 0x1, RZ ;  /* 0x0000000103057819 */ /* 0x040fe200000006ff */
[----:B------:R-:W-:Y:S01]  /*1a30*/  IMAD.HI R3, R3, 0x2, RZ ;  /* 0x0000000203037827 */ /* 0x000fe200078e02ff */
[----:B------:R-:W-:-:S02]  /*1a40*/  FSETP.GEU.AND P6, PT, R44, 1.175494350822287508e-38, PT ;  /* 0x008000002c00780b */ /* 0x000fc40003fce000 */
[----:B------:R-:W-:Y:S01]  /*1a50*/  MOV R23, R43 ;  /* 0x0000002b00177202 */ /* 0x000fe20000000f00 */
[----:B0-----:R-:W-:Y:S01]  /*1a60*/  IMAD R6, R52, c[0x0][0x1c0], RZ ;  /* 0x0000700034067a24 */ /* 0x001fe200078e02ff */
[----:B------:R-:W-:Y:S02]  /*1a70*/  LEA R26, R16, R25, 0x8 ;  /* 0x00000019101a7211 */ /* 0x000fe400078e40ff */
[----:B------:R-:W-:Y:S02]  /*1a80*/  SHF.R.S32.HI R25, RZ, 0x4, R59 ;  /* 0x00000004ff197819 */ /* 0x000fe4000001143b */
[C---:B------:R-:W-:Y:S01]  /*1a90*/  SHF.L.U32 R2, R6.reuse, 0x1, RZ ;  /* 0x0000000106027819 */ /* 0x040fe200000006ff */
[----:B------:R-:W-:Y:S01]  /*1aa0*/  IMAD.HI R6, R6, 0x2, RZ ;  /* 0x0000000206067827 */ /* 0x000fe200078e02ff */
[----:B------:R-:W-:Y:S02]  /*1ab0*/  FSETP.GT.AND P2, PT, |R41|, 8.50705917302346158658e+37, PT ;  /* 0x7e8000002900780b */ /* 0x000fe40003f44200 */
[----:B------:R-:W-:-:S02]  /*1ac0*/  MOV R22, R15 ;  /* 0x0000000f00167202 */ /* 0x000fc40000000f00 */
[----:B------:R-:W-:Y:S02]  /*1ad0*/  IADD3 R2, P4, P5, R5, c[0x0][0x178], R2 ;  /* 0x00005e0005027a10 */ /* 0x000fe40007d9e002 */
[----:B------:R-:W-:Y:S02]  /*1ae0*/  FSEL R9, R9, R44, !P6 ;  /* 0x0000002c09097208 */ /* 0x000fe40007000000 */
[----:B------:R-:W-:Y:S01]  /*1af0*/  MOV R17, R8 ;  /* 0x0000000800117202 */ /* 0x000fe20000000f00 */
[----:B------:R-:W-:Y:S01]  /*1b00*/  FMUL R8, R23, 8388608 ;  /* 0x4b00000017087820 */ /* 0x000fe20000400000 */
[C---:B------:R-:W-:Y:S02]  /*1b10*/  LOP3.LUT R5, R59.reuse, 0x70, RZ, 0xc0, !PT ;  /* 0x000000703b057812 */ /* 0x040fe400078ec0ff */
[----:B------:R-:W-:Y:S01]  /*1b20*/  SHF.L.U32 R15, R59, 0x3, RZ ;  /* 0x000000033b0f7819 */ /* 0x000fe200000006ff */
[----:B------:R-:W-:Y:S01]  /*1b30*/  @P2 FMUL R22, R22, 0.25 ;  /* 0x3e80000016162820 */ /* 0x000fe20000400000 */
[----:B------:R-:W-:Y:S01]  /*1b40*/  LEA R24, R61, R24, 0x3 ;  /* 0x000000183d187211 */ /* 0x000fe200078e18ff */
[----:B------:R-:W-:Y:S01]  /*1b50*/  @P2 FMUL R11, R11, 0.25 ;  /* 0x3e8000000b0b2820 */ /* 0x000fe20000400000 */
[----:B------:R-:W-:Y:S01]  /*1b60*/  SGXT R25, R25, 0x1 ;  /* 0x000000011919781a */ /* 0x000fe20000000200 */
[----:B------:R-:W-:Y:S01]  /*1b70*/  @P2 FMUL R10, R10, 0.25 ;  /* 0x3e8000000a0a2820 */ /* 0x000fe20000400000 */
[----:B------:R-:W-:-:S02]  /*1b80*/  MOV R21, R14 ;  /* 0x0000000e00157202 */ /* 0x000fc40000000f00 */
[----:B------:R-:W-:Y:S02]  /*1b90*/  FSETP.GEU.AND P0, PT, R23, 1.175494350822287508e-38, PT ;  /* 0x008000001700780b */ /* 0x000fe40003f0e000 */
[----:B------:R-:W-:Y:S01]  /*1ba0*/  IADD3 R14, R9, -0x3f3504f3, RZ ;  /* 0xc0cafb0d090e7810 */ /* 0x000fe20007ffe0ff */
[----:B------:R-:W-:Y:S01]  /*1bb0*/  @P2 FMUL R21, R21, 0.25 ;  /* 0x3e80000015152820 */ /* 0x000fe20000400000 */
[----:B------:R-:W-:Y:S02]  /*1bc0*/  LOP3.LUT R38, R15, 0x38, RZ, 0xc0, !PT ;  /* 0x000000380f267812 */ /* 0x000fe400078ec0ff */
[----:B------:R-:W-:Y:S02]  /*1bd0*/  LEA R39, R5, R26, 0x3 ;  /* 0x0000001a05277211 */ /* 0x000fe400078e18ff */
[----:B------:R-:W-:Y:S02]  /*1be0*/  FSETP.GEU.AND P1, PT, R41, 1.175494350822287508e-38, PT ;  /* 0x008000002900780b */ /* 0x000fe40003f2e000 */
[----:B------:R-:W-:-:S02]  /*1bf0*/  FSEL R26, RZ, -23, P3 ;  /* 0xc1b80000ff1a7808 */ /* 0x000fc40001800000 */
[----:B------:R-:W-:Y:S02]  /*1c00*/  LOP3.LUT R24, R24, 0x408, R25, 0x78, !PT ;  /* 0x0000040818187812 */ /* 0x000fe400078e7819 */
[----:B------:R-:W-:Y:S01]  /*1c10*/  FSEL R8, R8, R23, !P0 ;  /* 0x0000001708087208 */ /* 0x000fe20004000000 */
[----:B-1----:R-:W-:Y:S01]  /*1c20*/  FFMA.FTZ R37, R37, 1.1920928955078125e-07, R26 ;  /* 0x3400000025257823 */ /* 0x002fe2000001001a */
[----:B------:R-:W-:Y:S02]  /*1c30*/  IADD3.X R3, R3, c[0x0][0x17c], R6, P4, P5 ;  /* 0x00005f0003037a10 */ /* 0x000fe400027ea406 */
[----:B------:R-:W-:Y:S02]  /*1c40*/  FSEL R25, RZ, -23, P0 ;  /* 0xc1b80000ff197808 */ /* 0x000fe40000000000 */
[----:B------:R-:W-:Y:S02]  /*1c50*/  LOP3.LUT R14, R14, 0xff800000, RZ, 0xc0, !PT ;  /* 0xff8000000e0e7812 */ /* 0x000fe400078ec0ff */
[----:B------:R-:W-:-:S02]  /*1c60*/  FSETP.GT.AND P0, PT, |R23|, 8.50705917302346158658e+37, PT ;  /* 0x7e8000001700780b */ /* 0x000fc40003f04200 */
[----:B------:R-:W-:Y:S01]  /*1c70*/  FSETP.GT.AND P5, PT, |R45|, 8.50705917302346158658e+37, PT ;  /* 0x7e8000002d00780b */ /* 0x000fe20003fa4200 */
[----:B------:R-:W0:Y:S01]  /*1c80*/  I2F R43, R14 ;  /* 0x0000000e002b7306 */ /* 0x000e220000201400 */
[----:B------:R-:W-:Y:S02]  /*1c90*/  LEA R38, R5, R38, 0x2 ;  /* 0x0000002605267211 */ /* 0x000fe400078e10ff */
[----:B------:R-:W-:Y:S02]  /*1ca0*/  FSETP.GT.AND P4, PT, |R44|, 8.50705917302346158658e+37, PT ;  /* 0x7e8000002c00780b */ /* 0x000fe40003f84200 */
[----:B------:R-:W-:Y:S02]  /*1cb0*/  FSEL R5, R20, R41, !P1 ;  /* 0x0000002914057208 */ /* 0x000fe40004800000 */
[C---:B------:R-:W-:Y:S01]  /*1cc0*/  FSETP.GEU.AND P3, PT, |R41|.reuse, 1.175494350822287508e-38, PT ;  /* 0x008000002900780b */ /* 0x040fe20003f6e200 */
[----:B------:R-:W-:Y:S01]  /*1cd0*/  @P2 FMUL R41, R41, 0.25 ;  /* 0x3e80000029292820 */ /* 0x000fe20000400000 */
[----:B------:R-:W-:Y:S01]  /*1ce0*/  FSEL R50, RZ, -23, P1 ;  /* 0xc1b80000ff327808 */ /* 0x000fe20000800000 */
[----:B------:R-:W-:Y:S01]  /*1cf0*/  @P0 FMUL R13, R13, 0.25 ;  /* 0x3e8000000d0d0820 */ /* 0x000fe20000400000 */
[----:B------:R-:W-:Y:S01]  /*1d00*/  FSEL R26, RZ, -23, P6 ;  /* 0xc1b80000ff1a7808 */ /* 0x000fe20003000000 */
[----:B------:R-:W-:Y:S01]  /*1d10*/  @P5 FMUL R33, R33, 0.25 ;  /* 0x3e80000021215820 */ /* 0x000fe20000400000 */
[C---:B------:R-:W-:Y:S01]  /*1d20*/  FSETP.GEU.AND P1, PT, |R45|.reuse, 1.175494350822287508e-38, PT ;  /* 0x008000002d00780b */ /* 0x040fe20003f2e200 */
[----:B------:R-:W-:Y:S01]  /*1d30*/  @P5 FMUL R45, R45, 0.25 ;  /* 0x3e8000002d2d5820 */ /* 0x000fe20000400000 */
[C---:B------:R-:W-:Y:S01]  /*1d40*/  FSETP.GEU.AND P2, PT, |R23|.reuse, 1.175494350822287508e-38, PT ;  /* 0x008000001700780b */ /* 0x040fe20003f4e200 */
[----:B------:R-:W-:Y:S01]  /*1d50*/  @P0 FMUL R23, R23, 0.25 ;  /* 0x3e80000017170820 */ /* 0x000fe20000400000 */
[C---:B------:R-:W-:Y:S01]  /*1d60*/  FSETP.GEU.AND P6, PT, |R44|.reuse, 1.175494350822287508e-38, PT ;  /* 0x008000002c00780b */ /* 0x040fe20003fce200 */
[----:B------:R-:W-:Y:S01]  /*1d70*/  @P4 FMUL R44, R44, 0.25 ;  /* 0x3e8000002c2c4820 */ /* 0x000fe20000400000 */
[----:B------:R-:W-:Y:S01]  /*1d80*/  IADD3 R15, R8, -0x3f3504f3, RZ ;  /* 0xc0cafb0d080f7810 */ /* 0x000fe20007ffe0ff */
[----:B------:R-:W-:Y:S01]  /*1d90*/  @!P3 FMUL R41, R41, 16777216 ;  /* 0x4b8000002929b820 */ /* 0x000fe20000400000 */
[----:B------:R-:W-:Y:S01]  /*1da0*/  IADD3 R20, R5, -0x3f3504f3, RZ ;  /* 0xc0cafb0d05147810 */ /* 0x000fe20007ffe0ff */
[----:B0-----:R-:W-:Y:S01]  /*1db0*/  FFMA.FTZ R43, R43, 1.1920928955078125e-07, R26 ;  /* 0x340000002b2b7823 */ /* 0x001fe2000001001a */
[----:B------:R-:W-:Y:S01]  /*1dc0*/  LOP3.LUT R15, R15, 0xff800000, RZ, 0xc0, !PT ;  /* 0xff8000000f0f7812 */ /* 0x000fe200078ec0ff */
[----:B------:R-:W-:Y:S01]  /*1dd0*/  MUFU.RCP R26, R41 ;  /* 0x00000029001a7308 */ /* 0x000fe20000001000 */
[----:B------:R-:W-:Y:S01]  /*1de0*/  LOP3.LUT R20, R20, 0xff800000, RZ, 0xc0, !PT ;  /* 0xff80000014147812 */ /* 0x000fe200078ec0ff */
[----:B------:R-:W-:Y:S01]  /*1df0*/  @!P1 FMUL R45, R45, 16777216 ;  /* 0x4b8000002d2d9820 */ /* 0x000fe20000400000 */
[----:B------:R-:W-:Y:S01]  /*1e00*/  SHF.R.U32.HI R59, RZ, 0x1, R59 ;  /* 0x00000001ff3b7819 */ /* 0x000fe2000001163b */
[----:B------:R-:W-:Y:S01]  /*1e10*/  @!P2 FMUL R23, R23, 16777216 ;  /* 0x4b8000001717a820 */ /* 0x000fe20000400000 */
[----:B------:R-:W-:Y:S01]  /*1e20*/  IADD3 R14, R9, -R14, RZ ;  /* 0x8000000e090e7210 */ /* 0x000fe20007ffe0ff */
[----:B------:R-:W-:Y:S01]  /*1e30*/  @!P6 FMUL R44, R44, 16777216 ;  /* 0x4b8000002c2ce820 */ /* 0x000fe20000400000 */
[----:B------:R-:W-:Y:S01]  /*1e40*/  LOP3.LUT R59, R59, 0x4, RZ, 0xc0, !PT ;  /* 0x000000043b3b7812 */ /* 0x000fe200078ec0ff */
[----:B------:R0:W1:Y:S01]  /*1e50*/  I2F R48, R15 ;  /* 0x0000000f00307306 */ /* 0x0000620000201400 */
[----:B------:R-:W-:Y:S01]  /*1e60*/  @P5 FMUL R32, R32, 0.25 ;  /* 0x3e80000020205820 */ /* 0x000fe20000400000 */
[----:B------:R-:W-:Y:S01]  /*1e70*/  LEA R16, R16, R39, 0x1 ;  /* 0x0000002710107211 */ /* 0x000fe200078e08ff */
[----:B------:R-:W-:Y:S01]  /*1e80*/  @P5 FMUL R29, R29, 0.25 ;  /* 0x3e8000001d1d5820 */ /* 0x000fe20000400000 */
[----:B------:R-:W-:Y:S01]  /*1e90*/  IADD3 R6, R59, R38, RZ ;  /* 0x000000263b067210 */ /* 0x000fe20007ffe0ff */
[----:B------:R-:W-:Y:S01]  /*1ea0*/  @P0 FMUL R12, R12, 0.25 ;  /* 0x3e8000000c0c0820 */ /* 0x000fe20000400000 */
[----:B------:R-:W-:Y:S01]  /*1eb0*/  LOP3.LUT R60, R60, 0xf8, RZ, 0xc0, !PT ;  /* 0x000000f83c3c7812 */ /* 0x000fe200078ec0ff */
[----:B------:R-:W-:Y:S01]  /*1ec0*/  @P4 FMUL R31, R31, 0.25 ;  /* 0x3e8000001f1f4820 */ /* 0x000fe20000400000 */
[----:B------:R2:W3:Y:S01]  /*1ed0*/  I2F R27, R20 ;  /* 0x00000014001b7306 */ /* 0x0004e20000201400 */
[----:B------:R-:W-:Y:S01]  /*1ee0*/  @P4 FMUL R30, R30, 0.25 ;  /* 0x3e8000001e1e4820 */ /* 0x000fe20000400000 */
[----:B0-----:R-:W-:Y:S01]  /*1ef0*/  IADD3 R15, R8, -R15, RZ ;  /* 0x8000000f080f7210 */ /* 0x001fe20007ffe0ff */
[----:B------:R-:W-:Y:S01]  /*1f00*/  @P5 FMUL R28, R28, 0.25 ;  /* 0x3e8000001c1c5820 */ /* 0x000fe20000400000 */
[----:B------:R-:W-:Y:S01]  /*1f10*/  ISETP.GE.U32.AND P5, PT, R8, 0x7f800000, PT ;  /* 0x7f8000000800780c */ /* 0x000fe20003fa6070 */
[----:B------:R-:W-:-:S02]  /*1f20*/  @P0 FMUL R18, R18, 0.25 ;  /* 0x3e80000012120820 */ /* 0x000fc40000400000 */
[----:B------:R-:W-:Y:S01]  /*1f30*/  @P0 FMUL R17, R17, 0.25 ;  /* 0x3e80000011110820 */ /* 0x000fe20000400000 */
[----:B------:R-:W0:Y:S01]  /*1f40*/  MUFU.RCP R45, R45 ;  /* 0x0000002d002d7308 */ /* 0x000e220000001000 */
[----:B------:R-:W-:Y:S01]  /*1f50*/  @!P3 FMUL R21, R21, 16777216 ;  /* 0x4b8000001515b820 */ /* 0x000fe20000400000 */
[----:B--2---:R-:W-:Y:S01]  /*1f60*/  IADD3 R20, R5, -R20, RZ ;  /* 0x8000001405147210 */ /* 0x004fe20007ffe0ff */
[----:B------:R-:W-:Y:S01]  /*1f70*/  @P4 FMUL R35, R35, 0.25 ;  /* 0x3e80000023234820 */ /* 0x000fe20000400000 */
[----:B------:R-:W-:Y:S01]  /*1f80*/  ISETP.GE.U32.AND P0, PT, R4, 0x7f800000, PT ;  /* 0x7f8000000400780c */ /* 0x000fe20003f06070 */
[----:B------:R-:W-:Y:S01]  /*1f90*/  @P4 FMUL R34, R34, 0.25 ;  /* 0x3e80000022224820 */ /* 0x000fe20000400000 */
[----:B------:R-:W-:Y:S01]  /*1fa0*/  ISETP.GE.U32.AND P4, PT, R5, 0x7f800000, PT ;  /* 0x7f8000000500780c */ /* 0x000fe20003f86070 */
[----:B------:R-:W-:Y:S01]  /*1fb0*/  @!P3 FMUL R22, R22, 16777216 ;  /* 0x4b8000001616b820 */ /* 0x000fe20000400000 */
[----:B------:R-:W2:Y:S01]  /*1fc0*/  MUFU.RCP R23, R23 ;  /* 0x0000001700177308 */ /* 0x000ea20000001000 */
[----:B------:R-:W-:-:S02]  /*1fd0*/  @!P3 FMUL R11, R11, 16777216 ;  /* 0x4b8000000b0bb820 */ /* 0x000fc40000400000 */
[----:B------:R-:W-:Y:S01]  /*1fe0*/  @!P3 FMUL R10, R10, 16777216 ;  /* 0x4b8000000a0ab820 */ /* 0x000fe20000400000 */
[----:B------:R-:W-:Y:S01]  /*1ff0*/  FSETP.NEU.AND P3, PT, R4, RZ, PT ;  /* 0x000000ff0400720b */ /* 0x000fe20003f6d000 */
[----:B------:R-:W-:Y:S02]  /*2000*/  @!P1 FMUL R33, R33, 16777216 ;  /* 0x4b80000021219820 */ /* 0x000fe40000400000 */
[----:B------:R-:W-:Y:S01]  /*2010*/  @!P1 FMUL R32, R32, 16777216 ;  /* 0x4b80000020209820 */ /* 0x000fe20000400000 */
[----:B------:R-:W4:Y:S01]  /*2020*/  MUFU.RCP R44, R44 ;  /* 0x0000002c002c7308 */ /* 0x000f220000001000 */
[----:B------:R-:W-:Y:S02]  /*2030*/  @!P1 FMUL R29, R29, 16777216 ;  /* 0x4b8000001d1d9820 */ /* 0x000fe40000400000 */
[----:B------:R-:W-:Y:S02]  /*2040*/  @!P2 FMUL R13, R13, 16777216 ;  /* 0x4b8000000d0da820 */ /* 0x000fe40000400000 */
[----:B------:R-:W-:-:S02]  /*2050*/  @!P2 FMUL R12, R12, 16777216 ;  /* 0x4b8000000c0ca820 */ /* 0x000fc40000400000 */
[----:B------:R-:W-:Y:S02]  /*2060*/  @!P6 FMUL R31, R31, 16777216 ;  /* 0x4b8000001f1fe820 */ /* 0x000fe40000400000 */
[----:B------:R-:W-:Y:S02]  /*2070*/  @!P6 FMUL R30, R30, 16777216 ;  /* 0x4b8000001e1ee820 */ /* 0x000fe40000400000 */
[----:B------:R-:W-:Y:S01]  /*2080*/  @!P1 FMUL R28, R28, 16777216 ;  /* 0x4b8000001c1c9820 */ /* 0x000fe20000400000 */
[----:B------:R-:W-:Y:S01]  /*2090*/  ISETP.GE.U32.AND P1, PT, R9, 0x7f800000, PT ;  /* 0x7f8000000900780c */ /* 0x000fe20003f26070 */
[----:B------:R-:W-:Y:S02]  /*20a0*/  @!P2 FMUL R18, R18, 16777216 ;  /* 0x4b8000001212a820 */ /* 0x000fe40000400000 */
[----:B------:R-:W-:Y:S01]  /*20b0*/  @!P2 FMUL R17, R17, 16777216 ;  /* 0x4b8000001111a820 */ /* 0x000fe20000400000 */
[----:B------:R-:W-:Y:S01]  /*20c0*/  FSETP.NEU.AND P2, PT, R9, RZ, PT ;  /* 0x000000ff0900720b */ /* 0x000fe20003f4d000 */
[----:B-1----:R-:W-:-:S02]  /*20d0*/  FFMA.FTZ R48, R48, 1.1920928955078125e-07, R25 ;  /* 0x3400000030307823 */ /* 0x002fc40000010019 */
[----:B------:R-:W-:Y:S02]  /*20e0*/  FMUL R38, R26, R21 ;  /* 0x000000151a267220 */ /* 0x000fe40000400000 */
[----:B------:R-:W-:Y:S02]  /*20f0*/  @!P6 FMUL R35, R35, 16777216 ;  /* 0x4b8000002323e820 */ /* 0x000fe40000400000 */
[----:B------:R-:W-:Y:S02]  /*2100*/  @!P6 FMUL R34, R34, 16777216 ;  /* 0x4b8000002222e820 */ /* 0x000fe40000400000 */
[C---:B------:R-:W-:Y:S02]  /*2110*/  FMUL R25, R26.reuse, R22 ;  /* 0x000000161a197220 */ /* 0x040fe40000400000 */
[----:B------:R-:W-:Y:S02]  /*2120*/  FMUL R21, R26, R11 ;  /* 0x0000000b1a157220 */ /* 0x000fe40000400000 */
[----:B---3--:R-:W-:-:S02]  /*2130*/  FFMA.FTZ R50, R27, 1.1920928955078125e-07, R50 ;  /* 0x340000001b327823 */ /* 0x008fc40000010032 */
[----:B------:R-:W-:Y:S02]  /*2140*/  FMUL R26, R26, R10 ;  /* 0x0000000a1a1a7220 */ /* 0x000fe40000400000 */
[C---:B0-----:R-:W-:Y:S02]  /*2150*/  FMUL R33, R45.reuse, R33 ;  /* 0x000000212d217220 */ /* 0x041fe40000400000 */
[C---:B------:R-:W-:Y:S02]  /*2160*/  FMUL R32, R45.reuse, R32 ;  /* 0x000000202d207220 */ /* 0x040fe40000400000 */
[----:B------:R-:W-:Y:S01]  /*2170*/  FMUL R22, R45, R29 ;  /* 0x0000001d2d167220 */ /* 0x000fe20000400000 */
[----:B------:R-:W-:Y:S01]  /*2180*/  MOV R29, 0x3dc6b27f ;  /* 0x3dc6b27f001d7802 */ /* 0x000fe20000000f00 */
[C---:B--2---:R-:W-:Y:S02]  /*2190*/  FMUL R13, R23.reuse, R13 ;  /* 0x0000000d170d7220 */ /* 0x044fe40000400000 */
[----:B------:R-:W-:-:S02]  /*21a0*/  FMUL R12, R23, R12 ;  /* 0x0000000c170c7220 */ /* 0x000fc40000400000 */
[C---:B----4-:R-:W-:Y:S02]  /*21b0*/  FMUL R10, R44.reuse, R31 ;  /* 0x0000001f2c0a7220 */ /* 0x050fe40000400000 */
[----:B------:R-:W-:Y:S01]  /*21c0*/  FMUL R27, R44, R30 ;  /* 0x0000001e2c1b7220 */ /* 0x000fe20000400000 */
[----:B------:R-:W-:Y:S01]  /*21d0*/  F2FP.BF16.PACK_AB R13, R13, R12 ;  /* 0x0000000c0d0d723e */ /* 0x000fe200000010ff */
[----:B------:R-:W-:Y:S02]  /*21e0*/  FMUL R45, R45, R28 ;  /* 0x0000001c2d2d7220 */ /* 0x000fe40000400000 */
[C---:B------:R-:W-:Y:S01]  /*21f0*/  FMUL R18, R23.reuse, R18 ;  /* 0x0000001217127220 */ /* 0x040fe20000400000 */
[----:B------:R-:W-:Y:S01]  /*2200*/  F2FP.BF16.PACK_AB R10, R10, R27 ;  /* 0x0000001b0a0a723e */ /* 0x000fe200000010ff */
[----:B------:R-:W-:Y:S01]  /*2210*/  FMUL R17, R23, R17 ;  /* 0x0000001117117220 */ /* 0x000fe20000400000 */
[----:B------:R-:W-:Y:S01]  /*2220*/  F2FP.BF16.PACK_AB R23, R33, R32 ;  /* 0x000000202117723e */ /* 0x000fe200000010ff */
[----:B------:R-:W-:Y:S01]  /*2230*/  FMUL R11, R44, R35 ;  /* 0x000000232c0b7220 */ /* 0x000fe20000400000 */
[----:B------:R-:W-:Y:S01]  /*2240*/  F2FP.BF16.PACK_AB R22, R22, R45 ;  /* 0x0000002d1616723e */ /* 0x000fe200000010ff */
[----:B------:R-:W-:Y:S01]  /*2250*/  FMUL R34, R44, R34 ;  /* 0x000000222c227220 */ /* 0x000fe20000400000 */
[----:B------:R-:W-:Y:S01]  /*2260*/  F2FP.BF16.PACK_AB R12, R18, R17 ;  /* 0x00000011120c723e */ /* 0x000fe200000010ff */
[----:B------:R-:W-:Y:S01]  /*2270*/  FADD R14, R14, -1 ;  /* 0xbf8000000e0e7421 */ /* 0x000fe20000000000 */
[----:B------:R-:W-:Y:S01]  /*2280*/  LOP3.LUT R27, R24, 0x10, RZ, 0x3c, !PT ;  /* 0x00000010181b7812 */ /* 0x000fe200078e3cff */
[----:B------:R-:W-:Y:S01]  /*2290*/  STS.64 [R24], R22 ;  /* 0x0000001618007388 */ /* 0x000fe20000000a00 */
[----:B------:R-:W-:-:S02]  /*22a0*/  F2FP.BF16.PACK_AB R11, R11, R34 ;  /* 0x000000220b0b723e */ /* 0x000fc400000010ff */
[----:B------:R-:W-:Y:S01]  /*22b0*/  IADD3 R17, R4, -R19, RZ ;  /* 0x8000001304117210 */ /* 0x000fe20007ffe0ff */
[----:B------:R0:W-:Y:S01]  /*22c0*/  STS.64 [R24+0x200], R12 ;  /* 0x0002000c18007388 */ /* 0x0001e20000000a00 */
[----:B------:R-:W-:Y:S02]  /*22d0*/  F2FP.BF16.PACK_AB R19, R25, R38 ;  /* 0x000000261913723e */ /* 0x000fe400000010ff */
[----:B------:R-:W-:Y:S01]  /*22e0*/  F2FP.BF16.PACK_AB R18, R21, R26 ;  /* 0x0000001a1512723e */ /* 0x000fe200000010ff */
[----:B------:R1:W-:Y:S01]  /*22f0*/  STS.64 [R27+0x800], R10 ;  /* 0x0008000a1b007388 */ /* 0x0003e20000000a00 */
[----:B------:R-:W-:-:S03]  /*2300*/  FADD R17, R17, -1 ;  /* 0xbf80000011117421 */ /* 0x000fc60000000000 */
[----:B------:R-:W-:Y:S01]  /*2310*/  STS.64 [R27+0xa00], R18 ;  /* 0x000a00121b007388 */ /* 0x000fe20000000a00 */
[CC--:B------:R-:W-:Y:S02]  /*2320*/  FFMA.FTZ R28, R17.reuse, R29.reuse, -0.16845393180847167969 ;  /* 0xbe2c7f30111c7423 */ /* 0x0c0fe4000001001d */
[-C--:B0-----:R-:W-:Y:S02]  /*2330*/  FFMA.FTZ R13, R14, R29.reuse, -0.16845393180847167969 ;  /* 0xbe2c7f300e0d7423 */ /* 0x081fe4000001001d */
[----:B------:R-:W-:Y:S02]  /*2340*/  FFMA.FTZ R28, R17, R28, 0.1716887056827545166 ;  /* 0x3e2fcf2a111c7423 */ /* 0x000fe4000001001c */
[----:B-1----:R-:W-:Y:S02]  /*2350*/  FADD R11, R15, -1 ;  /* 0xbf8000000f0b7421 */ /* 0x002fe40000000000 */
[----:B------:R-:W-:Y:S01]  /*2360*/  FADD R10, R20, -1 ;  /* 0xbf800000140a7421 */ /* 0x000fe20000000000 */
[----:B------:R-:W-:Y:S01]  /*2370*/  LOP3.LUT R20, R16, 0x18, RZ, 0x3c, !PT ;  /* 0x0000001810147812 */ /* 0x000fe200078e3cff */
[-C--:B------:R-:W-:Y:S01]  /*2380*/  FFMA.FTZ R12, R11, R29.reuse, -0.16845393180847167969 ;  /* 0xbe2c7f300b0c7423 */ /* 0x080fe2000001001d */
[----:B------:R-:W-:Y:S01]  /*2390*/  BAR.SYNC.DEFER_BLOCKING 0x0 ;  /* 0x0000000000007b1d */ /* 0x000fe20000010000 */
[----:B------:R-:W-:-:S02]  /*23a0*/  FFMA.FTZ R15, R10, R29, -0.16845393180847167969 ;  /* 0xbe2c7f300a0f7423 */ /* 0x000fc4000001001d */
[----:B------:R-:W-:Y:S02]  /*23b0*/  FFMA.FTZ R13, R14, R13, 0.1716887056827545166 ;  /* 0x3e2fcf2a0e0d7423 */ /* 0x000fe4000001000d */
[C---:B------:R-:W-:Y:S02]  /*23c0*/  FFMA.FTZ R12, R11.reuse, R12, 0.1716887056827545166 ;  /* 0x3e2fcf2a0b0c7423 */ /* 0x040fe4000001000c */
[----:B------:R-:W-:Y:S02]  /*23d0*/  FFMA.FTZ R15, R10, R15, 0.1716887056827545166 ;  /* 0x3e2fcf2a0a0f7423 */ /* 0x000fe4000001000f */
[----:B------:R-:W-:Y:S02]  /*23e0*/  FFMA.FTZ R13, R14, R13, -0.17900948226451873779 ;  /* 0xbe374e430e0d7423 */ /* 0x000fe4000001000d */
[----:B------:R-:W-:Y:S02]  /*23f0*/  FFMA.FTZ R12, R11, R12, -0.17900948226451873779 ;  /* 0xbe374e430b0c7423 */ /* 0x000fe4000001000c */
[----:B------:R-:W-:-:S02]  /*2400*/  FFMA.FTZ R28, R17, R28, -0.17900948226451873779 ;  /* 0xbe374e43111c7423 */ /* 0x000fc4000001001c */
[----:B------:R-:W-:Y:S02]  /*2410*/  FFMA.FTZ R15, R10, R15, -0.17900948226451873779 ;  /* 0xbe374e430a0f7423 */ /* 0x000fe4000001000f */
[----:B------:R-:W-:Y:S02]  /*2420*/  FFMA.FTZ R13, R14, R13, 0.20512372255325317383 ;  /* 0x3e520bf40e0d7423 */ /* 0x000fe4000001000d */
[----:B------:R-:W-:Y:S02]  /*2430*/  FFMA.FTZ R12, R11, R12, 0.20512372255325317383 ;  /* 0x3e520bf40b0c7423 */ /* 0x000fe4000001000c */
[----:B------:R-:W-:Y:S02]  /*2440*/  FFMA.FTZ R28, R17, R28, 0.20512372255325317383 ;  /* 0x3e520bf4111c7423 */ /* 0x000fe4000001001c */
[----:B------:R-:W-:Y:S01]  /*2450*/  FFMA.FTZ R15, R10, R15, 0.20512372255325317383 ;  /* 0x3e520bf40a0f7423 */ /* 0x000fe2000001000f */
[----:B------:R-:W-:Y:S01]  /*2460*/  LDS.64 R20, [R20] ;  /* 0x0000000014147984 */ /* 0x000fe20000000a00 */
[----:B------:R-:W-:-:S02]  /*2470*/  FFMA.FTZ R13, R14, R13, -0.24046532809734344482 ;  /* 0xbe763c8b0e0d7423 */ /* 0x000fc4000001000d */
[----:B------:R-:W-:Y:S02]  /*2480*/  FFMA.FTZ R12, R11, R12, -0.24046532809734344482 ;  /* 0xbe763c8b0b0c7423 */ /* 0x000fe4000001000c */
[----:B------:R-:W-:Y:S02]  /*2490*/  FFMA.FTZ R28, R17, R28, -0.24046532809734344482 ;  /* 0xbe763c8b111c7423 */ /* 0x000fe4000001001c */
[----:B------:R-:W-:Y:S02]  /*24a0*/  FFMA.FTZ R15, R10, R15, -0.24046532809734344482 ;  /* 0xbe763c8b0a0f7423 */ /* 0x000fe4000001000f */
[----:B------:R-:W-:Y:S02]  /*24b0*/  FFMA.FTZ R13, R14, R13, 0.28857114911079406738 ;  /* 0x3e93bf990e0d7423 */ /* 0x000fe4000001000d */
[----:B------:R-:W-:Y:S02]  /*24c0*/  FFMA.FTZ R12, R11, R12, 0.28857114911079406738 ;  /* 0x3e93bf990b0c7423 */ /* 0x000fe4000001000c */
[----:B------:R-:W-:-:S02]  /*24d0*/  FFMA.FTZ R28, R17, R28, 0.28857114911079406738 ;  /* 0x3e93bf99111c7423 */ /* 0x000fc4000001001c */
[----:B------:R-:W-:Y:S02]  /*24e0*/  FFMA.FTZ R15, R10, R15, 0.28857114911079406738 ;  /* 0x3e93bf990a0f7423 */ /* 0x000fe4000001000f */
[----:B------:R-:W-:Y:S02]  /*24f0*/  FFMA.FTZ R13, R14, R13, -0.36067417263984680176 ;  /* 0xbeb8aa490e0d7423 */ /* 0x000fe4000001000d */
[----:B------:R-:W-:Y:S02]  /*2500*/  FFMA.FTZ R12, R11, R12, -0.36067417263984680176 ;  /* 0xbeb8aa490b0c7423 */ /* 0x000fe4000001000c */
[----:B------:R-:W-:Y:S02]  /*2510*/  FFMA.FTZ R28, R17, R28, -0.36067417263984680176 ;  /* 0xbeb8aa49111c7423 */ /* 0x000fe4000001001c */
[----:B------:R-:W-:Y:S02]  /*2520*/  FFMA.FTZ R15, R10, R15, -0.36067417263984680176 ;  /* 0xbeb8aa490a0f7423 */ /* 0x000fe4000001000f */
[----:B------:R-:W-:-:S02]  /*2530*/  FFMA.FTZ R13, R14, R13, 0.48089820146560668945 ;  /* 0x3ef6384a0e0d7423 */ /* 0x000fc4000001000d */
[----:B------:R-:W-:Y:S02]  /*2540*/  FFMA.FTZ R12, R11, R12, 0.48089820146560668945 ;  /* 0x3ef6384a0b0c7423 */ /* 0x000fe4000001000c */
[----:B------:R-:W-:Y:S02]  /*2550*/  FFMA.FTZ R28, R17, R28, 0.48089820146560668945 ;  /* 0x3ef6384a111c7423 */ /* 0x000fe4000001001c */
[----:B------:R-:W-:Y:S02]  /*2560*/  FFMA.FTZ R15, R10, R15, 0.48089820146560668945 ;  /* 0x3ef6384a0a0f7423 */ /* 0x000fe4000001000f */
[----:B------:R-:W-:Y:S02]  /*2570*/  FFMA.FTZ R13, R14, R13, -0.72134751081466674805 ;  /* 0xbf38aa3b0e0d7423 */ /* 0x000fe4000001000d */
[----:B------:R-:W-:Y:S02]  /*2580*/  FFMA.FTZ R12, R11, R12, -0.72134751081466674805 ;  /* 0xbf38aa3b0b0c7423 */ /* 0x000fe4000001000c */
[----:B------:R-:W-:-:S02]  /*2590*/  FFMA.FTZ R28, R17, R28, -0.72134751081466674805 ;  /* 0xbf38aa3b111c7423 */ /* 0x000fc4000001001c */
[----:B------:R-:W-:Y:S02]  /*25a0*/  FFMA.FTZ R15, R10, R15, -0.72134751081466674805 ;  /* 0xbf38aa3b0a0f7423 */ /* 0x000fe4000001000f */
[----:B------:R-:W-:Y:S02]  /*25b0*/  FMUL R13, R14, R13 ;  /* 0x0000000d0e0d7220 */ /* 0x000fe40000400000 */
[----:B------:R-:W-:Y:S02]  /*25c0*/  FMUL R12, R11, R12 ;  /* 0x0000000c0b0c7220 */ /* 0x000fe40000400000 */
[----:B------:R-:W-:Y:S02]  /*25d0*/  FMUL R28, R17, R28 ;  /* 0x0000001c111c7220 */ /* 0x000fe40000400000 */
[----:B------:R-:W-:Y:S02]  /*25e0*/  FMUL R15, R10, R15 ;  /* 0x0000000f0a0f7220 */ /* 0x000fe40000400000 */
[----:B------:R-:W-:-:S02]  /*25f0*/  FMUL R13, R14, R13 ;  /* 0x0000000d0e0d7220 */ /* 0x000fc40000400000 */
[----:B------:R-:W-:Y:S02]  /*2600*/  FMUL R12, R11, R12 ;  /* 0x0000000c0b0c7220 */ /* 0x000fe40000400000 */
[----:B------:R-:W-:Y:S02]  /*2610*/  FMUL R28, R17, R28 ;  /* 0x0000001c111c7220 */ /* 0x000fe40000400000 */
[----:B------:R-:W-:Y:S02]  /*2620*/  FMUL R15, R10, R15 ;  /* 0x0000000f0a0f7220 */ /* 0x000fe40000400000 */
[----:B------:R-:W-:Y:S01]  /*2630*/  FFMA.FTZ R14, R14, 1.4426950216293334961, R13 ;  /* 0x3fb8aa3b0e0e7823 */ /* 0x000fe2000001000d */
[----:B------:R-:W-:Y:S01]  /*2640*/  @P0 MOV R13, 0x7f800000 ;  /* 0x7f800000000d0802 */ /* 0x000fe20000000f00 */
[----:B------:R-:W-:Y:S02]  /*2650*/  FFMA.FTZ R11, R11, 1.4426950216293334961, R12 ;  /* 0x3fb8aa3b0b0b7823 */ /* 0x000fe4000001000c */
[----:B------:R-:W-:-:S02]  /*2660*/  FFMA.FTZ R28, R17, 1.4426950216293334961, R28 ;  /* 0x3fb8aa3b111c7823 */ /* 0x000fc4000001001c */
[----:B------:R-:W-:Y:S01]  /*2670*/  FFMA.FTZ R15, R10, 1.4426950216293334961, R15 ;  /* 0x3fb8aa3b0a0f7823 */ /* 0x000fe2000001000f */
[----:B------:R-:W-:Y:S01]  /*2680*/  @P1 MOV R10, 0x7f800000 ;  /* 0x7f800000000a1802 */ /* 0x000fe20000000f00 */
[----:B------:R-:W-:Y:S01]  /*2690*/  FADD R48, R48, R11 ;  /* 0x0000000b30307221 */ /* 0x000fe20000000000 */
[----:B------:R-:W-:Y:S01]  /*26a0*/  @P5 MOV R11, 0x7f800000 ;  /* 0x7f800000000b5802 */ /* 0x000fe20000000f00 */
[----:B------:R-:W-:Y:S01]  /*26b0*/  FADD R37, R37, R28 ;  /* 0x0000001c25257221 */ /* 0x000fe20000000000 */
[----:B------:R-:W-:Y:S01]  /*26c0*/  MOV R28, c[0x0][0x1c8] ;  /* 0x00007200001c7a02 */ /* 0x000fe20000000f00 */
[----:B------:R-:W-:Y:S01]  /*26d0*/  @P0 FFMA.FTZ R37, R4, R13, +INF ;  /* 0x7f80000004250423 */ /* 0x000fe2000001000d */
[----:B------:R-:W-:Y:S01]  /*26e0*/  @P4 MOV R4, 0x7f800000 ;  /* 0x7f80000000044802 */ /* 0x000fe20000000f00 */
[----:B------:R-:W-:Y:S01]  /*26f0*/  FADD R43, R43, R14 ;  /* 0x0000000e2b2b7221 */ /* 0x000fe20000000000 */
[----:B------:R-:W-:Y:S01]  /*2700*/  FSETP.NEU.AND P0, PT, R5, RZ, PT ;  /* 0x000000ff0500720b */ /* 0x000fe20003f0d000 */
[----:B------:R-:W-:Y:S01]  /*2710*/  @P1 FFMA.FTZ R43, R9, R10, +INF ;  /* 0x7f800000092b1423 */ /* 0x000fe2000001000a */
[C---:B------:R-:W-:Y:S01]  /*2720*/  FSETP.NEU.AND P1, PT, R8.reuse, RZ, PT ;  /* 0x000000ff0800720b */ /* 0x040fe20003f2d000 */
[----:B------:R-:W-:Y:S01]  /*2730*/  @P5 FFMA.FTZ R48, R8, R11, +INF ;  /* 0x7f80000008305423 */ /* 0x000fe2000001000b */
[----:B------:R-:W-:Y:S01]  /*2740*/  LOP3.LUT R8, R16, 0x8, RZ, 0x3c, !PT ;  /* 0x0000000810087812 */ /* 0x000fe200078e3cff */
[----:B------:R-:W-:Y:S01]  /*2750*/  FADD R50, R50, R15 ;  /* 0x0000000f32327221 */ /* 0x000fe20000000000 */
[----:B------:R-:W-:Y:S01]  /*2760*/  LOP3.LUT R14, R16, 0x10, RZ, 0x3c, !PT ;  /* 0x00000010100e7812 */ /* 0x000fe200078e3cff */
[----:B------:R-:W-:Y:S01]  /*2770*/  @P4 FFMA.FTZ R50, R5, R4, +INF ;  /* 0x7f80000005324423 */ /* 0x000fe20000010004 */
[C---:B------:R-:W-:Y:S01]  /*2780*/  SHF.L.U32 R13, R28.reuse, 0x1, RZ ;  /* 0x000000011c0d7819 */ /* 0x040fe200000006ff */
[----:B------:R0:W1:Y:S01]  /*2790*/  LDS.64 R4, [R16] ;  /* 0x0000000010047984 */ /* 0x0000620000000a00 */
[C---:B------:R-:W-:Y:S01]  /*27a0*/  IMAD R25, R28.reuse, 0x6, RZ ;  /* 0x000000061c197824 */ /* 0x040fe200078e02ff */
[CC--:B------:R-:W-:Y:S01]  /*27b0*/  LEA R12, P5, R28.reuse, R2.reuse, 0x2 ;  /* 0x000000021c0c7211 */ /* 0x0c0fe200078a10ff */
[C---:B------:R-:W-:Y:S01]  /*27c0*/  IMAD R17, R28.reuse, 0x3, RZ ;  /* 0x000000031c117824 */ /* 0x040fe200078e02ff */
[----:B------:R-:W2:Y:S01]  /*27d0*/  LDS.64 R8, [R8] ;  /* 0x0000000008087984 */ /* 0x000ea20000000a00 */
[C---:B------:R-:W-:Y:S01]  /*27e0*/  IMAD R33, R28.reuse, 0xa, RZ ;  /* 0x0000000a1c217824 */ /* 0x040fe200078e02ff */
[-C--:B------:R-:W-:Y:S01]  /*27f0*/  IADD3 R10, P4, R13, R2.reuse, RZ ;  /* 0x000000020d0a7210 */ /* 0x080fe20007f9e0ff */
[C---:B------:R-:W-:Y:S01]  /*2800*/  IMAD R39, R28.reuse, 0xc, RZ ;  /* 0x0000000c1c277824 */ /* 0x040fe200078e02ff */
[----:B------:R-:W3:Y:S01]  /*2810*/  LDS.64 R14, [R14] ;  /* 0x000000000e0e7984 */ /* 0x000ee20000000a00 */
[-C--:B0-----:R-:W-:Y:S01]  /*2820*/  IADD3 R16, P6, R25, R2.reuse, RZ ;  /* 0x0000000219107210 */ /* 0x081fe20007fde0ff */
[C---:B------:R-:W-:Y:S01]  /*2830*/  IMAD R23, R28.reuse, 0x5, RZ ;  /* 0x000000051c177824 */ /* 0x040fe200078e02ff */
[CC--:B------:R-:W-:Y:S01]  /*2840*/  LEA.HI.X.SX32 R11, R28.reuse, R3.reuse, 0x1, P4 ;  /* 0x000000031c0b7211 */ /* 0x0c0fe200020f0eff */
[C---:B------:R-:W-:Y:S01]  /*2850*/  IMAD R45, R28.reuse, 0xe, RZ ;  /* 0x0000000e1c2d7824 */ /* 0x040fe200078e02ff */
[-C--:B------:R-:W-:Y:S01]  /*2860*/  LEA.HI.X.SX32 R13, R13, R3.reuse, 0x1, P5 ;  /* 0x000000030d0d7211 */ /* 0x080fe200028f0eff */
[C---:B------:R-:W-:Y:S01]  /*2870*/  IMAD R30, R28.reuse, 0x12, RZ ;  /* 0x000000121c1e7824 */ /* 0x040fe200078e02ff */
[-C--:B------:R-:W-:Y:S01]  /*2880*/  LEA.HI.X.SX32 R17, R17, R3.reuse, 0x1, P6 ;  /* 0x0000000311117211 */ /* 0x080fe200030f0eff */
[C---:B------:R-:W-:Y:S01]  /*2890*/  IMAD R27, R28.reuse, 0x7, RZ ;  /* 0x000000071c1b7824 */ /* 0x040fe200078e02ff */
[C---:B------:R-:W-:Y:S01]  /*28a0*/  SHF.L.U32 R19, R28.reuse, 0x2, RZ ;  /* 0x000000021c137819 */ /* 0x040fe200000006ff */
[C---:B------:R-:W-:Y:S01]  /*28b0*/  IMAD R31, R28.reuse, 0x9, RZ ;  /* 0x000000091c1f7824 */ /* 0x040fe200078e02ff */
[CC--:B------:R-:W-:Y:S01]  /*28c0*/  LEA R18, P4, R28.reuse, R2.reuse, 0x3 ;  /* 0x000000021c127211 */ /* 0x0c0fe200078818ff */
[C---:B------:R-:W-:Y:S01]  /*28d0*/  IMAD R61, R28.reuse, 0x14, RZ ;  /* 0x000000141c3d7824 */ /* 0x040fe200078e02ff */
[-C--:B------:R-:W-:Y:S01]  /*28e0*/  IADD3 R22, P5, R33, R2.reuse, RZ ;  /* 0x0000000221167210 */ /* 0x080fe20007fbe0ff */
[C---:B------:R-:W-:Y:S01]  /*28f0*/  IMAD R35, R28.reuse, 0xb, RZ ;  /* 0x0000000b1c237824 */ /* 0x040fe200078e02ff */
[-C--:B------:R-:W-:Y:S01]  /*2900*/  IADD3 R24, P6, R39, R2.reuse, RZ ;  /* 0x0000000227187210 */ /* 0x080fe20007fde0ff */
[C---:B------:R-:W-:Y:S01]  /*2910*/  IMAD R59, R28.reuse, 0x16, RZ ;  /* 0x000000161c3b7824 */ /* 0x040fe200078e02ff */
[C---:B------:R-:W-:Y:S01]  /*2920*/  SHF.L.U32 R29, R28.reuse, 0x3, RZ ;  /* 0x000000031c1d7819 */ /* 0x040fe200000006ff */
[C---:B------:R-:W-:Y:S01]  /*2930*/  IMAD R57, R28.reuse, 0x18, RZ ;  /* 0x000000181c397824 */ /* 0x040fe200078e02ff */
[-C--:B------:R-:W-:Y:S01]  /*2940*/  LEA.HI.X.SX32 R19, R19, R3.reuse, 0x1, P4 ;  /* 0x0000000313137211 */ /* 0x080fe200020f0eff */
[C---:B------:R-:W-:Y:S01]  /*2950*/  IMAD R41, R28.reuse, 0xd, RZ ;  /* 0x0000000d1c297824 */ /* 0x040fe200078e02ff */
[-C--:B------:R-:W-:Y:S01]  /*2960*/  LEA.HI.X.SX32 R23, R23, R3.reuse, 0x1, P5 ;  /* 0x0000000317177211 */ /* 0x080fe200028f0eff */
[C---:B------:R-:W-:Y:S01]  /*2970*/  IMAD R55, R28.reuse, 0x1a, RZ ;  /* 0x0000001a1c377824 */ /* 0x040fe200078e02ff */
[----:B------:R-:W-:Y:S01]  /*2980*/  LEA.HI.X.SX32 R25, R25, R3, 0x1, P6 ;  /* 0x0000000319197211 */ /* 0x000fe200030f0eff */
[C---:B------:R-:W-:Y:S01]  /*2990*/  IMAD R53, R28.reuse, 0x1c, RZ ;  /* 0x0000001c1c357824 */ /* 0x040fe200078e02ff */
[-C--:B------:R-:W-:Y:S01]  /*29a0*/  IADD3 R26, P4, R45, R2.reuse, RZ ;  /* 0x000000022d1a7210 */ /* 0x080fe20007f9e0ff */
[----:B------:R-:W-:Y:S01]  /*29b0*/  IMAD R47, R28, 0xf, RZ ;  /* 0x0000000f1c2f7824 */ /* 0x000fe200078e02ff */
[-C--:B------:R-:W-:Y:S01]  /*29c0*/  IADD3 R30, P6, R30, R2.reuse, RZ ;  /* 0x000000021e1e7210 */ /* 0x080fe20007fde0ff */
[C---:B------:R-:W-:Y:S01]  /*29d0*/  IMAD R51, R28.reuse, 0x1e, RZ ;  /* 0x0000001e1c337824 */ /* 0x040fe200078e02ff */
[----:B------:R-:W-:-:S02]  /*29e0*/  LEA R28, P5, R28, R2, 0x4 ;  /* 0x000000021c1c7211 */ /* 0x000fc400078a20ff */
[-C--:B------:R-:W-:Y:S01]  /*29f0*/  LEA.HI.X.SX32 R27, R27, R3.reuse, 0x1, P4 ;  /* 0x000000031b1b7211 */ /* 0x080fe200020f0eff */
[----:B-1----:R2:W-:Y:S01]  /*2a00*/  STG.E.U16 [R2.64], R4 ;  /* 0x0000000402007986 */ /* 0x0025e2000c101504 */
[-C--:B------:R-:W-:Y:S02]  /*2a10*/  LEA.HI.X.SX32 R29, R29, R3.reuse, 0x1, P5 ;  /* 0x000000031d1d7211 */ /* 0x080fe400028f0eff */
[----:B------:R-:W-:Y:S02]  /*2a20*/  LEA.HI.X.SX32 R31, R31, R3, 0x1, P6 ;  /* 0x000000031f1f7211 */ /* 0x000fe400030f0eff */
[-C--:B------:R-:W-:Y:S02]  /*2a30*/  IADD3 R32, P4, R61, R2.reuse, RZ ;  /* 0x000000023d207210 */ /* 0x080fe40007f9e0ff */
[-C--:B------:R-:W-:Y:S02]  /*2a40*/  IADD3 R34, P5, R59, R2.reuse, RZ ;  /* 0x000000023b227210 */ /* 0x080fe40007fbe0ff */
[----:B------:R-:W-:-:S02]  /*2a50*/  IADD3 R38, P6, R57, R2, RZ ;  /* 0x0000000239267210 */ /* 0x000fc40007fde0ff */
[-C--:B------:R-:W-:Y:S02]  /*2a60*/  LEA.HI.X.SX32 R33, R33, R3.reuse, 0x1, P4 ;  /* 0x0000000321217211 */ /* 0x080fe400020f0eff */
[-C--:B------:R-:W-:Y:S02]  /*2a70*/  LEA.HI.X.SX32 R35, R35, R3.reuse, 0x1, P5 ;  /* 0x0000000323237211 */ /* 0x080fe400028f0eff */
[----:B------:R-:W-:Y:S02]  /*2a80*/  LEA.HI.X.SX32 R39, R39, R3, 0x1, P6 ;  /* 0x0000000327277211 */ /* 0x000fe400030f0eff */
[-C--:B------:R-:W-:Y:S02]  /*2a90*/  IADD3 R40, P4, R55, R2.reuse, RZ ;  /* 0x0000000237287210 */ /* 0x080fe40007f9e0ff */
[-C--:B------:R-:W-:Y:S02]  /*2aa0*/  IADD3 R44, P5, R53, R2.reuse, RZ ;  /* 0x00000002352c7210 */ /* 0x080fe40007fbe0ff */
[----:B------:R-:W-:-:S02]  /*2ab0*/  IADD3 R46, P6, R51, R2, RZ ;  /* 0x00000002332e7210 */ /* 0x000fc40007fde0ff */
[----:B------:R-:W-:Y:S02]  /*2ac0*/  PRMT R51, R4, 0x7632, R51 ;  /* 0x0000763204337816 */ /* 0x000fe40000000033 */
[-C--:B------:R-:W-:Y:S02]  /*2ad0*/  LEA.HI.X.SX32 R41, R41, R3.reuse, 0x1, P4 ;  /* 0x0000000329297211 */ /* 0x080fe400020f0eff */
[-C--:B------:R-:W-:Y:S01]  /*2ae0*/  LEA.HI.X.SX32 R45, R45, R3.reuse, 0x1, P5 ;  /* 0x000000032d2d7211 */ /* 0x080fe200028f0eff */
[----:B------:R3:W-:Y:S01]  /*2af0*/  STG.E.U16 [R10.64], R51 ;  /* 0x000000330a007986 */ /* 0x0007e2000c101504 */
[----:B------:R-:W-:Y:S02]  /*2b00*/  LEA.HI.X.SX32 R47, R47, R3, 0x1, P6 ;  /* 0x000000032f2f7211 */ /* 0x000fe400030f0eff */
[----:B--2---:R-:W-:Y:S01]  /*2b10*/  PRMT R3, R8, 0x7632, R3 ;  /* 0x0000763208037816 */ /* 0x004fe20000000003 */
[----:B------:R0:W-:Y:S01]  /*2b20*/  STG.E.U16 [R12.64], R8 ;  /* 0x000000080c007986 */ /* 0x0001e2000c101504 */
[----:B------:R-:W-:-:S02]  /*2b30*/  PRMT R4, R9, 0x7632, R4 ;  /* 0x0000763209047816 */ /* 0x000fc40000000004 */
[----:B------:R-:W-:Y:S01]  /*2b40*/  FSEL R37, R37, -INF , P3 ;  /* 0xff80000025257808 */ /* 0x000fe20001800000 */
[----:B------:R1:W-:Y:S01]  /*2b50*/  STG.E.U16 [R16.64], R3 ;  /* 0x0000000310007986 */ /* 0x0003e2000c101504 */
[----:B------:R-:W-:Y:S02]  /*2b60*/  FSEL R2, R43, -INF , P2 ;  /* 0xff8000002b027808 */ /* 0x000fe40001000000 */
[----:B---3--:R-:W-:Y:S01]  /*2b70*/  PRMT R11, R14, 0x7632, R11 ;  /* 0x000076320e0b7816 */ /* 0x008fe2000000000b */
[----:B------:R-:W-:Y:S01]  /*2b80*/  STG.E.U16 [R18.64], R14 ;  /* 0x0000000e12007986 */ /* 0x000fe2000c101504 */
[----:B------:R-:W-:Y:S02]  /*2b90*/  PRMT R10, R15, 0x7632, R10 ;  /* 0x000076320f0a7816 */ /* 0x000fe4000000000a */
[----:B0-----:R-:W-:Y:S01]  /*2ba0*/  PRMT R13, R20, 0x7632, R13 ;  /* 0x00007632140d7816 */ /* 0x001fe2000000000d */
[----:B------:R0:W-:Y:S01]  /*2bb0*/  STG.E.U16 [R22.64], R11 ;  /* 0x0000000b16007986 */ /* 0x0001e2000c101504 */
[----:B------:R-:W-:Y:S01]  /*2bc0*/  FFMA R8, R37, 0.69314718246459960938, R0 ;  /* 0x3f31721825087823 */ /* 0x000fe20000000000 */
[----:B-1----:R-:W-:-:S02]  /*2bd0*/  PRMT R17, R5, 0x7632, R17 ;  /* 0x0000763205117816 */ /* 0x002fc40000000011 */
[----:B------:R-:W-:Y:S01]  /*2be0*/  STG.E.U16 [R24.64], R20 ;  /* 0x0000001418007986 */ /* 0x000fe2000c101504 */
[----:B------:R-:W-:Y:S01]  /*2bf0*/  FSEL R3, R48, -INF , P1 ;  /* 0xff80000030037808 */ /* 0x000fe20000800000 */
[----:B------:R-:W-:Y:S02]  /*2c00*/  IMAD R0, R52, c[0x0][0x1cc], RZ ;  /* 0x0000730034007a24 */ /* 0x000fe400078e02ff */
[----:B------:R-:W-:Y:S04]  /*2c10*/  STG.E.U16 [R26.64], R13 ;  /* 0x0000000d1a007986 */ /* 0x000fe8000c101504 */
[----:B------:R1:W-:Y:S01]  /*2c20*/  STG.E.U16 [R28.64], R5 ;  /* 0x000000051c007986 */ /* 0x0003e2000c101504 */
[----:B0-----:R-:W-:-:S03]  /*2c30*/  PRMT R23, R21, 0x7632, R23 ;  /* 0x0000763215177816 */ /* 0x001fc60000000017 */
[----:B------:R-:W-:Y:S04]  /*2c40*/  STG.E.U16 [R30.64], R17 ;  /* 0x000000111e007986 */ /* 0x000fe8000c101504 */
[----:B------:R0:W-:Y:S04]  /*2c50*/  STG.E.U16 [R32.64], R9 ;  /* 0x0000000920007986 */ /* 0x0001e8000c101504 */
[----:B------:R2:W-:Y:S01]  /*2c60*/  STG.E.U16 [R34.64], R4 ;  /* 0x0000000422007986 */ /* 0x0005e2000c101504 */
[----:B-1----:R-:W-:-:S03]  /*2c70*/  FSEL R5, R50, -INF , P0 ;  /* 0xff80000032057808 */ /* 0x002fc60000000000 */
[----:B------:R-:W-:Y:S02]  /*2c80*/  STG.E.U16 [R38.64], R15 ;  /* 0x0000000f26007986 */ /* 0x000fe4000c101504 */
[----:B------:R-:W-:Y:S02]  /*2c90*/  FFMA R5, R5, 0.69314718246459960938, R36 ;  /* 0x3f31721805057823 */ /* 0x000fe40000000024 */
[----:B------:R-:W-:Y:S01]  /*2ca0*/  STG.E.U16 [R40.64], R10 ;  /* 0x0000000a28007986 */ /* 0x000fe2000c101504 */
[----:B0-----:R-:W-:Y:S01]  /*2cb0*/  FFMA R9, R2, 0.69314718246459960938, R7 ;  /* 0x3f31721802097823 */ /* 0x001fe20000000007 */
[C---:B------:R-:W-:Y:S01]  /*2cc0*/  SHF.L.U32 R2, R0.reuse, 0x2, RZ ;  /* 0x0000000200027819 */ /* 0x040fe200000006ff */
[----:B------:R-:W-:Y:S01]  /*2cd0*/  IMAD.HI R0, R0, 0x4, RZ ;  /* 0x0000000400007827 */ /* 0x000fe200078e02ff */
[----:B------:R-:W-:Y:S03]  /*2ce0*/  STG.E.U16 [R44.64], R21 ;  /* 0x000000152c007986 */ /* 0x000fe6000c101504 */
[----:B--2---:R-:W-:Y:S01]  /*2cf0*/  FFMA R4, R3, 0.69314718246459960938, R42 ;  /* 0x3f31721803047823 */ /* 0x004fe2000000002a */
[----:B------:R-:W-:Y:S01]  /*2d00*/  STG.E.U16 [R46.64], R23 ;  /* 0x000000172e007986 */ /* 0x000fe2000c101504 */
[C---:B------:R-:W-:Y:S01]  /*2d10*/  SHF.L.U32 R3, R49.reuse, 0x2, RZ ;  /* 0x0000000231037819 */ /* 0x040fe200000006ff */
[----:B------:R-:W-:-:S02]  /*2d20*/  IMAD.HI R49, R49, 0x4, RZ ;  /* 0x0000000431317827 */ /* 0x000fc400078e02ff */
[----:B------:R-:W-:Y:S01]  /*2d30*/  BAR.SYNC.DEFER_BLOCKING 0x0 ;  /* 0x0000000000007b1d */ /* 0x000fe20000010000 */
[----:B------:R-:W-:-:S04]  /*2d40*/  IADD3 R2, P0, P1, R3, c[0x0][0x180], R2 ;  /* 0x0000600003027a10 */ /* 0x000fc8000791e002 */
[----:B------:R-:W-:Y:S01]  /*2d50*/  IADD3.X R3, R49, c[0x0][0x184], R0, P0, P1 ;  /* 0x0000610031037a10 */ /* 0x000fe200007e2400 */
[----:B------:R-:W-:Y:S04]  /*2d60*/  STS.64 [R60], R8 ;  /* 0x000000083c007388 */ /* 0x000fe80000000a00 */
[----:B------:R-:W-:Y:S04]  /*2d70*/  STS.64 [R60+0x100], R4 ;  /* 0x000100043c007388 */ /* 0x000fe80000000a00 */
[----:B------:R-:W-:Y:S06]  /*2d80*/  BAR.SYNC.DEFER_BLOCKING 0x0 ;  /* 0x0000000000007b1d */ /* 0x000fec0000010000 */
[----:B------:R-:W0:Y:S04]  /*2d90*/  LDS R7, [R6] ;  /* 0x0000000006077984 */ /* 0x000e280000000800 */
[----:B0-----:R-:W-:Y:S01]  /*2da0*/  STG.E [R2.64], R7 ;  /* 0x0000000702007986 */ /* 0x001fe2000c101904 */
[----:B------:R-:W-:Y:S05]  /*2db0*/  EXIT ;  /* 0x000000000000794d */ /* 0x000fea0003800000 */
.L_x_2:
[----:B------:R-:W-:-:S00]  /*2dc0*/  BRA `(.L_x_2) ;  /* 0xfffffff000007947 */ /* 0x000fc0000383ffff */
[----:B------:R-:W-:-:S00]  /*2dd0*/  NOP ;  /* 0x0000000000007918 */ /* 0x000fc00000000000 */
        /* <DEDUP_REMOVED lines=10> */
.L_x_3:


//--------------------- .nv.global.init           --------------------------
	.section	.nv.global.init,"aw",@progbits
.nv.global.init:
	.type		_$_str,@object
	.size		_$_str,(.L_0 - _$_str)
_$_str:
        /*0000*/ 	.byte	0x5f, 0x5f, 0x43, 0x55, 0x44, 0x41, 0x5f, 0x46, 0x54, 0x5a, 0x00
.L_0:


//--------------------- .nv.shared.attn_fwd       --------------------------
	.section	.nv.shared.attn_fwd,"aw",@nobits
	.sectionflags	@""
	.align	16
